//
// Generated by NVIDIA NVVM Compiler
//
// Compiler Build ID: CL-36424714
// Cuda compilation tools, release 13.0, V13.0.88
// Based on NVVM 20.0.0
//

.version 9.0
.target sm_100
.address_size 64

	// .globl	_Z27jacobianPointAdditionKernelPiS_S_S_S_S_S_S_S_

.visible .entry _Z27jacobianPointAdditionKernelPiS_S_S_S_S_S_S_S_(
	.param .u64 .ptr .align 1 _Z27jacobianPointAdditionKernelPiS_S_S_S_S_S_S_S__param_0,
	.param .u64 .ptr .align 1 _Z27jacobianPointAdditionKernelPiS_S_S_S_S_S_S_S__param_1,
	.param .u64 .ptr .align 1 _Z27jacobianPointAdditionKernelPiS_S_S_S_S_S_S_S__param_2,
	.param .u64 .ptr .align 1 _Z27jacobianPointAdditionKernelPiS_S_S_S_S_S_S_S__param_3,
	.param .u64 .ptr .align 1 _Z27jacobianPointAdditionKernelPiS_S_S_S_S_S_S_S__param_4,
	.param .u64 .ptr .align 1 _Z27jacobianPointAdditionKernelPiS_S_S_S_S_S_S_S__param_5,
	.param .u64 .ptr .align 1 _Z27jacobianPointAdditionKernelPiS_S_S_S_S_S_S_S__param_6,
	.param .u64 .ptr .align 1 _Z27jacobianPointAdditionKernelPiS_S_S_S_S_S_S_S__param_7,
	.param .u64 .ptr .align 1 _Z27jacobianPointAdditionKernelPiS_S_S_S_S_S_S_S__param_8
)
{
	.reg .pred 	%p<20>;
	.reg .b16 	%rs<117>;
	.reg .b32 	%r<243>;
	.reg .b64 	%rd<19>;

	ld.param.u64 	%rd10, [_Z27jacobianPointAdditionKernelPiS_S_S_S_S_S_S_S__param_0];
	ld.param.u64 	%rd11, [_Z27jacobianPointAdditionKernelPiS_S_S_S_S_S_S_S__param_1];
	ld.param.u64 	%rd12, [_Z27jacobianPointAdditionKernelPiS_S_S_S_S_S_S_S__param_2];
	ld.param.u64 	%rd13, [_Z27jacobianPointAdditionKernelPiS_S_S_S_S_S_S_S__param_3];
	ld.param.u64 	%rd14, [_Z27jacobianPointAdditionKernelPiS_S_S_S_S_S_S_S__param_4];
	ld.param.u64 	%rd15, [_Z27jacobianPointAdditionKernelPiS_S_S_S_S_S_S_S__param_5];
	ld.param.u64 	%rd16, [_Z27jacobianPointAdditionKernelPiS_S_S_S_S_S_S_S__param_6];
	ld.param.u64 	%rd17, [_Z27jacobianPointAdditionKernelPiS_S_S_S_S_S_S_S__param_7];
	ld.param.u64 	%rd18, [_Z27jacobianPointAdditionKernelPiS_S_S_S_S_S_S_S__param_8];
	cvta.to.global.u64 	%rd1, %rd14;
	cvta.to.global.u64 	%rd2, %rd13;
	cvta.to.global.u64 	%rd3, %rd15;
	cvta.to.global.u64 	%rd4, %rd18;
	cvta.to.global.u64 	%rd5, %rd17;
	cvta.to.global.u64 	%rd6, %rd16;
	cvta.to.global.u64 	%rd7, %rd10;
	cvta.to.global.u64 	%rd8, %rd11;
	cvta.to.global.u64 	%rd9, %rd12;
	mov.u32 	%r12, %tid.x;
	setp.eq.s32 	%p1, %r12, 1;
	@%p1 bra 	$L__BB0_13;
	setp.ne.s32 	%p2, %r12, 0;
	@%p2 bra 	$L__BB0_17;
	ld.global.u32 	%r1, [%rd9];
	setp.ne.s32 	%p7, %r1, 0;
	@%p7 bra 	$L__BB0_4;
	ld.global.u32 	%r240, [%rd2];
	st.global.u32 	[%rd6], %r240;
	ld.global.u32 	%r241, [%rd1];
	st.global.u32 	[%rd5], %r241;
	ld.global.u32 	%r242, [%rd3];
	st.global.u32 	[%rd4], %r242;
	bra.uni 	$L__BB0_17;
$L__BB0_4:
	ld.global.u32 	%r2, [%rd3];
	setp.ne.s32 	%p8, %r2, 0;
	@%p8 bra 	$L__BB0_6;
	ld.global.u32 	%r237, [%rd7];
	st.global.u32 	[%rd6], %r237;
	ld.global.u32 	%r238, [%rd8];
	st.global.u32 	[%rd5], %r238;
	ld.global.u32 	%r239, [%rd9];
	st.global.u32 	[%rd4], %r239;
	bra.uni 	$L__BB0_17;
$L__BB0_6:
	ld.global.u32 	%r3, [%rd7];
	mul.lo.s32 	%r72, %r2, %r2;
	mul.hi.u32 	%r73, %r72, 2021161081;
	shr.u32 	%r74, %r73, 3;
	mul.lo.s32 	%r75, %r74, 17;
	sub.s32 	%r76, %r72, %r75;
	mul.lo.s32 	%r77, %r76, %r3;
	mul.hi.s32 	%r78, %r77, 2021161081;
	shr.u32 	%r79, %r78, 31;
	shr.s32 	%r80, %r78, 3;
	add.s32 	%r81, %r80, %r79;
	mul.lo.s32 	%r82, %r81, 17;
	sub.s32 	%r83, %r77, %r82;
	shr.s32 	%r84, %r83, 31;
	and.b32  	%r85, %r84, 17;
	add.s32 	%r4, %r85, %r83;
	ld.global.u32 	%r86, [%rd2];
	mul.lo.s32 	%r87, %r1, %r1;
	mul.hi.u32 	%r88, %r87, 2021161081;
	shr.u32 	%r89, %r88, 3;
	mul.lo.s32 	%r90, %r89, 17;
	sub.s32 	%r5, %r87, %r90;
	mul.lo.s32 	%r91, %r5, %r86;
	mul.hi.s32 	%r92, %r91, 2021161081;
	shr.u32 	%r93, %r92, 31;
	shr.s32 	%r94, %r92, 3;
	add.s32 	%r95, %r94, %r93;
	mul.lo.s32 	%r96, %r95, 17;
	sub.s32 	%r97, %r91, %r96;
	shr.s32 	%r98, %r97, 31;
	and.b32  	%r99, %r98, 17;
	ld.global.u32 	%r6, [%rd8];
	mul.lo.s32 	%r100, %r72, %r2;
	mul.hi.s32 	%r101, %r100, 2021161081;
	shr.u32 	%r102, %r101, 31;
	shr.s32 	%r103, %r101, 3;
	add.s32 	%r104, %r103, %r102;
	mul.lo.s32 	%r105, %r104, 17;
	sub.s32 	%r106, %r100, %r105;
	shr.s32 	%r107, %r106, 31;
	and.b32  	%r108, %r107, 17;
	add.s32 	%r109, %r108, %r106;
	mul.lo.s32 	%r110, %r109, %r6;
	mul.hi.s32 	%r111, %r110, 2021161081;
	shr.u32 	%r112, %r111, 31;
	shr.s32 	%r113, %r111, 3;
	add.s32 	%r114, %r113, %r112;
	mul.lo.s32 	%r115, %r114, 17;
	sub.s32 	%r116, %r110, %r115;
	shr.s32 	%r117, %r116, 31;
	and.b32  	%r118, %r117, 17;
	add.s32 	%r7, %r118, %r116;
	ld.global.u32 	%r119, [%rd1];
	mul.lo.s32 	%r120, %r87, %r1;
	mul.hi.s32 	%r121, %r120, 2021161081;
	shr.u32 	%r122, %r121, 31;
	shr.s32 	%r123, %r121, 3;
	add.s32 	%r124, %r123, %r122;
	mul.lo.s32 	%r125, %r124, 17;
	sub.s32 	%r126, %r120, %r125;
	shr.s32 	%r127, %r126, 31;
	and.b32  	%r128, %r127, 17;
	add.s32 	%r129, %r128, %r126;
	mul.lo.s32 	%r130, %r129, %r119;
	mul.hi.s32 	%r131, %r130, 2021161081;
	shr.u32 	%r132, %r131, 31;
	shr.s32 	%r133, %r131, 3;
	add.s32 	%r134, %r133, %r132;
	mul.lo.s32 	%r135, %r134, 17;
	sub.s32 	%r136, %r130, %r135;
	shr.s32 	%r137, %r136, 31;
	and.b32  	%r138, %r137, 17;
	sub.s32 	%r139, %r97, %r4;
	add.s32 	%r140, %r139, %r99;
	cvt.u16.u32 	%rs32, %r140;
	mul.lo.s16 	%rs33, %rs32, 121;
	shr.u16 	%rs34, %rs33, 15;
	shr.s16 	%rs35, %rs33, 11;
	add.s16 	%rs36, %rs35, %rs34;
	mul.lo.s16 	%rs37, %rs36, 17;
	sub.s16 	%rs38, %rs32, %rs37;
	cvt.s16.s8 	%rs39, %rs38;
	cvt.u32.u16 	%r141, %rs38;
	cvt.s32.s8 	%r142, %r141;
	setp.lt.s16 	%p9, %rs39, 0;
	selp.b32 	%r143, 17, 0, %p9;
	add.s32 	%r8, %r143, %r142;
	sub.s32 	%r144, %r136, %r7;
	add.s32 	%r145, %r144, %r138;
	cvt.u16.u32 	%rs40, %r145;
	mul.lo.s16 	%rs41, %rs40, 121;
	shr.u16 	%rs42, %rs41, 15;
	shr.s16 	%rs43, %rs41, 11;
	add.s16 	%rs44, %rs43, %rs42;
	mul.lo.s16 	%rs45, %rs44, 17;
	sub.s16 	%rs46, %rs40, %rs45;
	cvt.s16.s8 	%rs47, %rs46;
	cvt.u32.u16 	%r146, %rs46;
	cvt.s32.s8 	%r147, %r146;
	setp.lt.s16 	%p10, %rs47, 0;
	selp.b32 	%r148, 17, 0, %p10;
	add.s32 	%r9, %r148, %r147;
	setp.ne.s32 	%p11, %r8, 0;
	@%p11 bra 	$L__BB0_12;
	setp.ne.s32 	%p16, %r9, 0;
	@%p16 bra 	$L__BB0_11;
	mul.lo.s32 	%r182, %r1, %r6;
	mad.lo.s32 	%r183, %r182, -252645135, 126322567;
	setp.gt.u32 	%p17, %r183, 252645134;
	@%p17 bra 	$L__BB0_10;
	mov.b32 	%r235, 0;
	st.global.u32 	[%rd6], %r235;
	mov.b32 	%r236, 1;
	st.global.u32 	[%rd5], %r236;
	st.global.u32 	[%rd4], %r235;
	bra.uni 	$L__BB0_17;
$L__BB0_10:
	mul.lo.s32 	%r184, %r3, %r3;
	mul.hi.u32 	%r185, %r184, 2021161081;
	shr.u32 	%r186, %r185, 3;
	mul.lo.s32 	%r187, %r186, 17;
	sub.s32 	%r188, %r184, %r187;
	mul.lo.s32 	%r189, %r6, %r6;
	mul.hi.u32 	%r190, %r189, 2021161081;
	shr.u32 	%r191, %r190, 3;
	mul.lo.s32 	%r192, %r191, 17;
	sub.s32 	%r193, %r189, %r192;
	mul.lo.s32 	%r194, %r193, %r193;
	cvt.u16.u32 	%rs85, %r194;
	mul.hi.u16 	%rs86, %rs85, 3856;
	mul.lo.s16 	%rs87, %rs86, 17;
	sub.s16 	%rs88, %rs85, %rs87;
	mul.lo.s32 	%r195, %r3, %r193;
	shl.b32 	%r196, %r195, 2;
	mul.hi.s32 	%r197, %r196, 2021161081;
	shr.u32 	%r198, %r197, 31;
	shr.s32 	%r199, %r197, 3;
	add.s32 	%r200, %r199, %r198;
	mul.lo.s32 	%r201, %r200, 17;
	sub.s32 	%r202, %r196, %r201;
	shr.s32 	%r203, %r202, 31;
	and.b32  	%r204, %r203, 17;
	add.s32 	%r205, %r204, %r202;
	mul.lo.s32 	%r206, %r5, %r5;
	cvt.u16.u32 	%rs89, %r206;
	mul.hi.u16 	%rs90, %rs89, -3855;
	shr.u16 	%rs91, %rs90, 4;
	mul.lo.s16 	%rs92, %rs91, 17;
	sub.s16 	%rs93, %rs89, %rs92;
	shl.b16 	%rs94, %rs93, 1;
	cvt.u32.u16 	%r207, %rs94;
	mad.lo.s32 	%r208, %r188, 3, %r207;
	cvt.u16.u32 	%rs95, %r208;
	mul.lo.s16 	%rs96, %rs95, 241;
	shr.u16 	%rs97, %rs96, 12;
	mul.lo.s16 	%rs98, %rs97, 17;
	sub.s16 	%rs99, %rs95, %rs98;
	cvt.u32.u16 	%r209, %rs99;
	and.b32  	%r210, %r209, 255;
	and.b16  	%rs100, %rs99, 255;
	mul.wide.u16 	%r211, %rs100, %rs100;
	shl.b32 	%r212, %r205, 1;
	sub.s32 	%r213, %r211, %r212;
	cvt.u16.u32 	%rs101, %r213;
	mul.hi.s16 	%rs102, %rs101, 30841;
	shr.u16 	%rs103, %rs102, 15;
	shr.s16 	%rs104, %rs102, 3;
	add.s16 	%rs105, %rs104, %rs103;
	mul.lo.s16 	%rs106, %rs105, 17;
	sub.s16 	%rs107, %rs101, %rs106;
	cvt.s32.s16 	%r214, %rs107;
	setp.lt.s16 	%p18, %rs107, 0;
	selp.b32 	%r215, 17, 0, %p18;
	add.s32 	%r216, %r215, %r214;
	st.global.u32 	[%rd6], %r216;
	sub.s32 	%r217, %r205, %r216;
	mul.lo.s32 	%r218, %r217, %r210;
	shl.b16 	%rs108, %rs88, 3;
	cvt.u16.u32 	%rs109, %r218;
	sub.s16 	%rs110, %rs109, %rs108;
	mul.hi.s16 	%rs111, %rs110, 30841;
	shr.u16 	%rs112, %rs111, 15;
	shr.s16 	%rs113, %rs111, 3;
	add.s16 	%rs114, %rs113, %rs112;
	mul.lo.s16 	%rs115, %rs114, 17;
	sub.s16 	%rs116, %rs110, %rs115;
	cvt.s32.s16 	%r219, %rs116;
	setp.lt.s16 	%p19, %rs116, 0;
	selp.b32 	%r220, 17, 0, %p19;
	add.s32 	%r221, %r220, %r219;
	st.global.u32 	[%rd5], %r221;
	ld.global.u32 	%r222, [%rd8];
	ld.global.u32 	%r223, [%rd9];
	mul.lo.s32 	%r224, %r222, %r223;
	shl.b32 	%r225, %r224, 1;
	mul.hi.s32 	%r226, %r225, 2021161081;
	shr.u32 	%r227, %r226, 31;
	shr.s32 	%r228, %r226, 3;
	add.s32 	%r229, %r228, %r227;
	mul.lo.s32 	%r230, %r229, 17;
	sub.s32 	%r231, %r225, %r230;
	shr.s32 	%r232, %r231, 31;
	and.b32  	%r233, %r232, 17;
	add.s32 	%r234, %r233, %r231;
	st.global.u32 	[%rd4], %r234;
	bra.uni 	$L__BB0_17;
$L__BB0_11:
	mov.b32 	%r180, 0;
	st.global.u32 	[%rd6], %r180;
	mov.b32 	%r181, 1;
	st.global.u32 	[%rd5], %r181;
	st.global.u32 	[%rd4], %r180;
	bra.uni 	$L__BB0_17;
$L__BB0_12:
	mul.lo.s32 	%r149, %r8, %r8;
	cvt.u16.u32 	%rs48, %r149;
	mul.hi.s16 	%rs49, %rs48, 30841;
	shr.u16 	%rs50, %rs49, 15;
	shr.s16 	%rs51, %rs49, 3;
	add.s16 	%rs52, %rs51, %rs50;
	mul.lo.s16 	%rs53, %rs52, 17;
	sub.s16 	%rs54, %rs48, %rs53;
	cvt.u16.u32 	%rs55, %r8;
	mul.lo.s16 	%rs56, %rs54, %rs55;
	mul.hi.s16 	%rs57, %rs56, 30841;
	shr.u16 	%rs58, %rs57, 15;
	shr.s16 	%rs59, %rs57, 3;
	add.s16 	%rs60, %rs59, %rs58;
	mul.lo.s16 	%rs61, %rs60, 17;
	sub.s16 	%rs62, %rs56, %rs61;
	cvt.s32.s16 	%r150, %rs62;
	setp.lt.s16 	%p12, %rs62, 0;
	selp.b32 	%r151, 17, 0, %p12;
	add.s32 	%r152, %r151, %r150;
	cvt.u16.u32 	%rs63, %r4;
	mul.lo.s16 	%rs64, %rs54, %rs63;
	mul.hi.s16 	%rs65, %rs64, 30841;
	shr.u16 	%rs66, %rs65, 15;
	shr.s16 	%rs67, %rs65, 3;
	add.s16 	%rs68, %rs67, %rs66;
	mul.lo.s16 	%rs69, %rs68, 17;
	sub.s16 	%rs70, %rs64, %rs69;
	cvt.s32.s16 	%r153, %rs70;
	setp.lt.s16 	%p13, %rs70, 0;
	selp.b32 	%r154, 17, 0, %p13;
	add.s32 	%r155, %r154, %r153;
	mul.lo.s32 	%r156, %r155, 65534;
	sub.s32 	%r157, %r156, %r152;
	mad.lo.s32 	%r158, %r9, %r9, %r157;
	cvt.u16.u32 	%rs71, %r158;
	mul.hi.s16 	%rs72, %rs71, 30841;
	shr.u16 	%rs73, %rs72, 15;
	shr.s16 	%rs74, %rs72, 3;
	add.s16 	%rs75, %rs74, %rs73;
	mul.lo.s16 	%rs76, %rs75, 17;
	sub.s16 	%rs77, %rs71, %rs76;
	cvt.s32.s16 	%r159, %rs77;
	setp.lt.s16 	%p14, %rs77, 0;
	selp.b32 	%r160, 17, 0, %p14;
	add.s32 	%r161, %r160, %r159;
	sub.s32 	%r162, %r155, %r161;
	mul.lo.s32 	%r163, %r162, %r9;
	mul.lo.s32 	%r164, %r152, %r7;
	sub.s32 	%r165, %r163, %r164;
	cvt.u16.u32 	%rs78, %r165;
	mul.hi.s16 	%rs79, %rs78, 30841;
	shr.u16 	%rs80, %rs79, 15;
	shr.s16 	%rs81, %rs79, 3;
	add.s16 	%rs82, %rs81, %rs80;
	mul.lo.s16 	%rs83, %rs82, 17;
	sub.s16 	%rs84, %rs78, %rs83;
	cvt.s32.s16 	%r166, %rs84;
	setp.lt.s16 	%p15, %rs84, 0;
	selp.b32 	%r167, 17, 0, %p15;
	add.s32 	%r168, %r167, %r166;
	mul.lo.s32 	%r169, %r1, %r8;
	mul.lo.s32 	%r170, %r169, %r2;
	mul.hi.s32 	%r171, %r170, 2021161081;
	shr.u32 	%r172, %r171, 31;
	shr.s32 	%r173, %r171, 3;
	add.s32 	%r174, %r173, %r172;
	mul.lo.s32 	%r175, %r174, 17;
	sub.s32 	%r176, %r170, %r175;
	shr.s32 	%r177, %r176, 31;
	and.b32  	%r178, %r177, 17;
	add.s32 	%r179, %r178, %r176;
	st.global.u32 	[%rd6], %r161;
	st.global.u32 	[%rd5], %r168;
	st.global.u32 	[%rd4], %r179;
	bra.uni 	$L__BB0_17;
$L__BB0_13:
	ld.global.u32 	%r10, [%rd9+4];
	setp.eq.s32 	%p3, %r10, 0;
	@%p3 bra 	$L__BB0_15;
	ld.global.u32 	%r11, [%rd8+4];
	setp.ne.s32 	%p4, %r11, 0;
	@%p4 bra 	$L__BB0_16;
$L__BB0_15:
	mov.b32 	%r70, 0;
	st.global.u32 	[%rd6+4], %r70;
	mov.b32 	%r71, 1;
	st.global.u32 	[%rd5+4], %r71;
	st.global.u32 	[%rd4+4], %r70;
	bra.uni 	$L__BB0_17;
$L__BB0_16:
	ld.global.u32 	%r13, [%rd7+4];
	mul.lo.s32 	%r14, %r13, %r13;
	mul.hi.u32 	%r15, %r14, 2021161081;
	shr.u32 	%r16, %r15, 3;
	mul.lo.s32 	%r17, %r16, 17;
	sub.s32 	%r18, %r14, %r17;
	mul.lo.s32 	%r19, %r11, %r11;
	mul.hi.u32 	%r20, %r19, 2021161081;
	shr.u32 	%r21, %r20, 3;
	mul.lo.s32 	%r22, %r21, 17;
	sub.s32 	%r23, %r19, %r22;
	mul.lo.s32 	%r24, %r23, %r23;
	cvt.u16.u32 	%rs1, %r24;
	mul.hi.u16 	%rs2, %rs1, 3856;
	mul.lo.s16 	%rs3, %rs2, 17;
	sub.s16 	%rs4, %rs1, %rs3;
	mul.lo.s32 	%r25, %r10, %r10;
	mul.hi.u32 	%r26, %r25, 2021161081;
	shr.u32 	%r27, %r26, 3;
	mul.lo.s32 	%r28, %r27, 17;
	sub.s32 	%r29, %r25, %r28;
	mul.lo.s32 	%r30, %r13, %r23;
	shl.b32 	%r31, %r30, 2;
	mul.hi.s32 	%r32, %r31, 2021161081;
	shr.u32 	%r33, %r32, 31;
	shr.s32 	%r34, %r32, 3;
	add.s32 	%r35, %r34, %r33;
	mul.lo.s32 	%r36, %r35, 17;
	sub.s32 	%r37, %r31, %r36;
	shr.s32 	%r38, %r37, 31;
	and.b32  	%r39, %r38, 17;
	add.s32 	%r40, %r39, %r37;
	mul.lo.s32 	%r41, %r29, %r29;
	cvt.u16.u32 	%rs5, %r41;
	mul.hi.u16 	%rs6, %rs5, 3856;
	mul.lo.s16 	%rs7, %rs6, 17;
	sub.s16 	%rs8, %rs5, %rs7;
	shl.b16 	%rs9, %rs8, 1;
	cvt.u32.u16 	%r42, %rs9;
	mad.lo.s32 	%r43, %r18, 3, %r42;
	cvt.u16.u32 	%rs10, %r43;
	mul.lo.s16 	%rs11, %rs10, 241;
	shr.u16 	%rs12, %rs11, 12;
	mul.lo.s16 	%rs13, %rs12, 17;
	sub.s16 	%rs14, %rs10, %rs13;
	cvt.u32.u16 	%r44, %rs14;
	and.b32  	%r45, %r44, 255;
	and.b16  	%rs15, %rs14, 255;
	mul.wide.u16 	%r46, %rs15, %rs15;
	shl.b32 	%r47, %r40, 1;
	sub.s32 	%r48, %r46, %r47;
	cvt.u16.u32 	%rs16, %r48;
	mul.hi.s16 	%rs17, %rs16, 30841;
	shr.u16 	%rs18, %rs17, 15;
	shr.s16 	%rs19, %rs17, 3;
	add.s16 	%rs20, %rs19, %rs18;
	mul.lo.s16 	%rs21, %rs20, 17;
	sub.s16 	%rs22, %rs16, %rs21;
	cvt.s32.s16 	%r49, %rs22;
	setp.lt.s16 	%p5, %rs22, 0;
	selp.b32 	%r50, 17, 0, %p5;
	add.s32 	%r51, %r50, %r49;
	st.global.u32 	[%rd6+4], %r51;
	sub.s32 	%r52, %r40, %r51;
	mul.lo.s32 	%r53, %r52, %r45;
	shl.b16 	%rs23, %rs4, 3;
	cvt.u16.u32 	%rs24, %r53;
	sub.s16 	%rs25, %rs24, %rs23;
	mul.hi.s16 	%rs26, %rs25, 30841;
	shr.u16 	%rs27, %rs26, 15;
	shr.s16 	%rs28, %rs26, 3;
	add.s16 	%rs29, %rs28, %rs27;
	mul.lo.s16 	%rs30, %rs29, 17;
	sub.s16 	%rs31, %rs25, %rs30;
	cvt.s32.s16 	%r54, %rs31;
	setp.lt.s16 	%p6, %rs31, 0;
	selp.b32 	%r55, 17, 0, %p6;
	add.s32 	%r56, %r55, %r54;
	st.global.u32 	[%rd5+4], %r56;
	ld.global.u32 	%r57, [%rd8+4];
	ld.global.u32 	%r58, [%rd9+4];
	mul.lo.s32 	%r59, %r57, %r58;
	shl.b32 	%r60, %r59, 1;
	mul.hi.s32 	%r61, %r60, 2021161081;
	shr.u32 	%r62, %r61, 31;
	shr.s32 	%r63, %r61, 3;
	add.s32 	%r64, %r63, %r62;
	mul.lo.s32 	%r65, %r64, 17;
	sub.s32 	%r66, %r60, %r65;
	shr.s32 	%r67, %r66, 31;
	and.b32  	%r68, %r67, 17;
	add.s32 	%r69, %r68, %r66;
	st.global.u32 	[%rd4+4], %r69;
$L__BB0_17:
	ret;

}


// ===== COMPILED SASS (sm_100) =====

	.target	sm_100

	.elftype	@"ET_EXEC"


//--------------------- .note.nv.tkinfo           --------------------------
	.section	.note.nv.tkinfo,"",@"SHT_NOTE"
	.sectionflags	@"SHF_NOTE_NV_TKINFO"
	.tkinfo
        /*0018*/ 	.word	0x00000002
        /*0030*/ 	.string	""
        /*0030*/ 	.string	"ptxas"
        /*0030*/ 	.string	"Cuda compilation tools, release 13.0, V13.0.88"
        /*0030*/ 	.string	"Build cuda_13.0.r13.0/compiler.36424714_0"
        /*0030*/ 	.string	"-arch sm_100 -m 64 "



//--------------------- .note.nv.cuinfo           --------------------------
	.section	.note.nv.cuinfo,"",@"SHT_NOTE"
	.sectionflags	@"SHF_NOTE_NV_CUINFO"
        /*0018*/ 	.short	0x0002
        /*001a*/ 	.short	0x0064
        /*001c*/ 	.short	0x0082
	.zero		2


//--------------------- .nv.info                  --------------------------
	.section	.nv.info,"",@"SHT_CUDA_INFO"
	.align	4


	//----- nvinfo : EIATTR_REGCOUNT
	.align		4
        /*0000*/ 	.byte	0x04, 0x2f
        /*0002*/ 	.short	(.L_1 - .L_0)
	.align		4
.L_0:
        /*0004*/ 	.word	index@(_Z27jacobianPointAdditionKernelPiS_S_S_S_S_S_S_S_)
        /*0008*/ 	.word	0x00000019


	//----- nvinfo : EIATTR_FRAME_SIZE
	.align		4
.L_1:
        /*000c*/ 	.byte	0x04, 0x11
        /*000e*/ 	.short	(.L_3 - .L_2)
	.align		4
.L_2:
        /*0010*/ 	.word	index@(_Z27jacobianPointAdditionKernelPiS_S_S_S_S_S_S_S_)
        /*0014*/ 	.word	0x00000000


	//----- nvinfo : EIATTR_MIN_STACK_SIZE
	.align		4
.L_3:
        /*0018*/ 	.byte	0x04, 0x12
        /*001a*/ 	.short	(.L_5 - .L_4)
	.align		4
.L_4:
        /*001c*/ 	.word	index@(_Z27jacobianPointAdditionKernelPiS_S_S_S_S_S_S_S_)
        /*0020*/ 	.word	0x00000000
.L_5:


//--------------------- .nv.compat                --------------------------
	.section	.nv.compat,"",@"SHT_CUDA_COMPAT_INFO"
	.align	4
        /*0000*/ 	.byte	0x02, 0x09, 0x00, 0x00, 0x02, 0x02, 0x01, 0x00, 0x02, 0x05, 0x05, 0x00, 0x03, 0x07, 0x01, 0x01
        /*0010*/ 	.byte	0x02, 0x03, 0x00, 0x00, 0x02, 0x06, 0x01, 0x00, 0x04, 0x0b, 0x08, 0x00, 0x09, 0x00, 0x00, 0x00
        /*0020*/ 	.byte	0x00, 0x00, 0x00, 0x00


//--------------------- .nv.info._Z27jacobianPointAdditionKernelPiS_S_S_S_S_S_S_S_ --------------------------
	.section	.nv.info._Z27jacobianPointAdditionKernelPiS_S_S_S_S_S_S_S_,"",@"SHT_CUDA_INFO"
	.sectionflags	@""
	.align	4


	//----- nvinfo : EIATTR_CUDA_API_VERSION
	.align		4
        /*0000*/ 	.byte	0x04, 0x37
        /*0002*/ 	.short	(.L_7 - .L_6)
.L_6:
        /*0004*/ 	.word	0x00000082


	//----- nvinfo : EIATTR_KPARAM_INFO
	.align		4
.L_7:
        /*0008*/ 	.byte	0x04, 0x17
        /*000a*/ 	.short	(.L_9 - .L_8)
.L_8:
        /*000c*/ 	.word	0x00000000
        /*0010*/ 	.short	0x0008
        /*0012*/ 	.short	0x0040
        /*0014*/ 	.byte	0x00, 0xf5, 0x21, 0x00


	//----- nvinfo : EIATTR_KPARAM_INFO
	.align		4
.L_9:
        /*0018*/ 	.byte	0x04, 0x17
        /*001a*/ 	.short	(.L_11 - .L_10)
.L_10:
        /*001c*/ 	.word	0x00000000
        /*0020*/ 	.short	0x0007
        /*0022*/ 	.short	0x0038
        /*0024*/ 	.byte	0x00, 0xf5, 0x21, 0x00


	//----- nvinfo : EIATTR_KPARAM_INFO
	.align		4
.L_11:
        /*0028*/ 	.byte	0x04, 0x17
        /*002a*/ 	.short	(.L_13 - .L_12)
.L_12:
        /*002c*/ 	.word	0x00000000
        /*0030*/ 	.short	0x0006
        /*0032*/ 	.short	0x0030
        /*0034*/ 	.byte	0x00, 0xf5, 0x21, 0x00


	//----- nvinfo : EIATTR_KPARAM_INFO
	.align		4
.L_13:
        /*0038*/ 	.byte	0x04, 0x17
        /*003a*/ 	.short	(.L_15 - .L_14)
.L_14:
        /*003c*/ 	.word	0x00000000
        /*0040*/ 	.short	0x0005
        /*0042*/ 	.short	0x0028
        /*0044*/ 	.byte	0x00, 0xf5, 0x21, 0x00


	//----- nvinfo : EIATTR_KPARAM_INFO
	.align		4
.L_15:
        /*0048*/ 	.byte	0x04, 0x17
        /*004a*/ 	.short	(.L_17 - .L_16)
.L_16:
        /*004c*/ 	.word	0x00000000
        /*0050*/ 	.short	0x0004
        /*0052*/ 	.short	0x0020
        /*0054*/ 	.byte	0x00, 0xf5, 0x21, 0x00


	//----- nvinfo : EIATTR_KPARAM_INFO
	.align		4
.L_17:
        /*0058*/ 	.byte	0x04, 0x17
        /*005a*/ 	.short	(.L_19 - .L_18)
.L_18:
        /*005c*/ 	.word	0x00000000
        /*0060*/ 	.short	0x0003
        /*0062*/ 	.short	0x0018
        /*0064*/ 	.byte	0x00, 0xf5, 0x21, 0x00


	//----- nvinfo : EIATTR_KPARAM_INFO
	.align		4
.L_19:
        /*0068*/ 	.byte	0x04, 0x17
        /*006a*/ 	.short	(.L_21 - .L_20)
.L_20:
        /*006c*/ 	.word	0x00000000
        /*0070*/ 	.short	0x0002
        /*0072*/ 	.short	0x0010
        /*0074*/ 	.byte	0x00, 0xf5, 0x21, 0x00


	//----- nvinfo : EIATTR_KPARAM_INFO
	.align		4
.L_21:
        /*0078*/ 	.byte	0x04, 0x17
        /*007a*/ 	.short	(.L_23 - .L_22)
.L_22:
        /*007c*/ 	.word	0x00000000
        /*0080*/ 	.short	0x0001
        /*0082*/ 	.short	0x0008
        /*0084*/ 	.byte	0x00, 0xf5, 0x21, 0x00


	//----- nvinfo : EIATTR_KPARAM_INFO
	.align		4
.L_23:
        /*0088*/ 	.byte	0x04, 0x17
        /*008a*/ 	.short	(.L_25 - .L_24)
.L_24:
        /*008c*/ 	.word	0x00000000
        /*0090*/ 	.short	0x0000
        /*0092*/ 	.short	0x0000
        /*0094*/ 	.byte	0x00, 0xf5, 0x21, 0x00


	//----- nvinfo : EIATTR_SPARSE_MMA_MASK
	.align		4
.L_25:
        /*0098*/ 	.byte	0x03, 0x50
        /*009a*/ 	.short	0x0000


	//----- nvinfo : EIATTR_MAXREG_COUNT
	.align		4
        /*009c*/ 	.byte	0x03, 0x1b
        /*009e*/ 	.short	0x00ff


	//----- nvinfo : EIATTR_MERCURY_ISA_VERSION
	.align		4
        /*00a0*/ 	.byte	0x03, 0x5f
        /*00a2*/ 	.short	0x0101


	//----- nvinfo : EIATTR_VRC_CTA_INIT_COUNT
	.align		4
        /*00a4*/ 	.byte	0x02, 0x4a
	.zero		1
	.zero		1


	//----- nvinfo : EIATTR_EXIT_INSTR_OFFSETS
	.align		4
        /*00a8*/ 	.byte	0x04, 0x1c
        /*00aa*/ 	.short	(.L_27 - .L_26)


	//   ....[0]....
.L_26:
        /*00ac*/ 	.word	0x00000060


	//   ....[1]....
        /*00b0*/ 	.word	0x00000170


	//   ....[2]....
        /*00b4*/ 	.word	0x00000270


	//   ....[3]....
        /*00b8*/ 	.word	0x000009f0


	//   ....[4]....
        /*00bc*/ 	.word	0x00001090


	//   ....[5]....
        /*00c0*/ 	.word	0x00001110


	//   ....[6]....
        /*00c4*/ 	.word	0x00001770


	//   ....[7]....
        /*00c8*/ 	.word	0x00001870


	//   ....[8]....
        /*00cc*/ 	.word	0x00001f80


	//----- nvinfo : EIATTR_CRS_STACK_SIZE
	.align		4
.L_27:
        /*00d0*/ 	.byte	0x04, 0x1e
        /*00d2*/ 	.short	(.L_29 - .L_28)
.L_28:
        /*00d4*/ 	.word	0x00000000


	//----- nvinfo : EIATTR_CBANK_PARAM_SIZE
	.align		4
.L_29:
        /*00d8*/ 	.byte	0x03, 0x19
        /*00da*/ 	.short	0x0048


	//----- nvinfo : EIATTR_PARAM_CBANK
	.align		4
        /*00dc*/ 	.byte	0x04, 0x0a
        /*00de*/ 	.short	(.L_31 - .L_30)
	.align		4
.L_30:
        /*00e0*/ 	.word	index@(.nv.constant0._Z27jacobianPointAdditionKernelPiS_S_S_S_S_S_S_S_)
        /*00e4*/ 	.short	0x0380
        /*00e6*/ 	.short	0x0048


	//----- nvinfo : EIATTR_SW_WAR
	.align		4
.L_31:
        /*00e8*/ 	.byte	0x04, 0x36
        /*00ea*/ 	.short	(.L_33 - .L_32)
.L_32:
        /*00ec*/ 	.word	0x00000008
.L_33:


//--------------------- .nv.callgraph             --------------------------
	.section	.nv.callgraph,"",@"SHT_CUDA_CALLGRAPH"
	.align	4
	.sectionentsize	8
	.align		4
        /*0000*/ 	.word	0x00000000
	.align		4
        /*0004*/ 	.word	0xffffffff
	.align		4
        /*0008*/ 	.word	0x00000000
	.align		4
        /*000c*/ 	.word	0xfffffffe
	.align		4
        /*0010*/ 	.word	0x00000000
	.align		4
        /*0014*/ 	.word	0xfffffffd
	.align		4
        /*0018*/ 	.word	0x00000000
	.align		4
        /*001c*/ 	.word	0xfffffffc


//--------------------- .text._Z27jacobianPointAdditionKernelPiS_S_S_S_S_S_S_S_ --------------------------
	.section	.text._Z27jacobianPointAdditionKernelPiS_S_S_S_S_S_S_S_,"ax",@progbits
	.align	128
        .global         _Z27jacobianPointAdditionKernelPiS_S_S_S_S_S_S_S_
        .type           _Z27jacobianPointAdditionKernelPiS_S_S_S_S_S_S_S_,@function
        .size           _Z27jacobianPointAdditionKernelPiS_S_S_S_S_S_S_S_,(.L_x_9 - _Z27jacobianPointAdditionKernelPiS_S_S_S_S_S_S_S_)
        .other          _Z27jacobianPointAdditionKernelPiS_S_S_S_S_S_S_S_,@"STO_CUDA_ENTRY STV_DEFAULT"
_Z27jacobianPointAdditionKernelPiS_S_S_S_S_S_S_S_:
.text._Z27jacobianPointAdditionKernelPiS_S_S_S_S_S_S_S_:
[----:B------:R-:W-:Y:S01]  /*0000*/  LDC R1, c[0x0][0x37c] ;  /* 0x0000df00ff017b82 */ /* 0x000fe20000000800 */
[----:B------:R-:W0:Y:S01]  /*0010*/  S2R R0, SR_TID.X ;  /* 0x0000000000007919 */ /* 0x000e220000002100 */
[----:B------:R-:W1:Y:S01]  /*0020*/  LDCU.64 UR4, c[0x0][0x358] ;  /* 0x00006b00ff0477ac */ /* 0x000e620008000a00 */
[----:B0-----:R-:W-:-:S13]  /*0030*/  ISETP.NE.AND P0, PT, R0, 0x1, PT ;  /* 0x000000010000780c */ /* 0x001fda0003f05270 */
[----:B-1----:R-:W-:Y:S05]  /*0040*/  @!P0 BRA `(.L_x_0) ;  /* 0x0000001400cc8947 */ /* 0x002fea0003800000 */
[----:B------:R-:W-:-:S13]  /*0050*/  ISETP.NE.AND P0, PT, R0, RZ, PT ;  /* 0x000000ff0000720c */ /* 0x000fda0003f05270 */
[----:B------:R-:W-:Y:S05]  /*0060*/  @P0 EXIT ;  /* 0x000000000000094d */ /* 0x000fea0003800000 */
[----:B------:R-:W0:Y:S02]  /*0070*/  LDC.64 R4, c[0x0][0x390] ;  /* 0x0000e400ff047b82 */ /* 0x000e240000000a00 */
[----:B0-----:R-:W2:Y:S02]  /*0080*/  LDG.E R0, desc[UR4][R4.64] ;  /* 0x0000000404007981 */ /* 0x001ea4000c1e1900 */
[----:B--2---:R-:W-:-:S13]  /*0090*/  ISETP.NE.AND P0, PT, R0, RZ, PT ;  /* 0x000000ff0000720c */ /* 0x004fda0003f05270 */
[----:B------:R-:W-:Y:S05]  /*00a0*/  @P0 BRA `(.L_x_1) ;  /* 0x0000000000340947 */ /* 0x000fea0003800000 */
[----:B------:R-:W0:Y:S02]  /*00b0*/  LDC.64 R2, c[0x0][0x398] ;  /* 0x0000e600ff027b82 */ /* 0x000e240000000a00 */
[----:B0-----:R-:W2:Y:S06]  /*00c0*/  LDG.E R3, desc[UR4][R2.64] ;  /* 0x0000000402037981 */ /* 0x001eac000c1e1900 */
[----:B------:R-:W2:Y:S08]  /*00d0*/  LDC.64 R4, c[0x0][0x3b0] ;  /* 0x0000ec00ff047b82 */ /* 0x000eb00000000a00 */
[----:B------:R-:W0:Y:S08]  /*00e0*/  LDC.64 R6, c[0x0][0x3a0] ;  /* 0x0000e800ff067b82 */ /* 0x000e300000000a00 */
[----:B------:R-:W1:Y:S01]  /*00f0*/  LDC.64 R8, c[0x0][0x3b8] ;  /* 0x0000ee00ff087b82 */ /* 0x000e620000000a00 */
[----:B--2---:R-:W-:Y:S04]  /*0100*/  STG.E desc[UR4][R4.64], R3 ;  /* 0x0000000304007986 */ /* 0x004fe8000c101904 */
[----:B0-----:R-:W1:Y:S03]  /*0110*/  LDG.E R7, desc[UR4][R6.64] ;  /* 0x0000000406077981 */ /* 0x001e66000c1e1900 */
[----:B------:R-:W0:Y:S08]  /*0120*/  LDC.64 R10, c[0x0][0x3a8] ;  /* 0x0000ea00ff0a7b82 */ /* 0x000e300000000a00 */
[----:B------:R-:W2:Y:S01]  /*0130*/  LDC.64 R12, c[0x0][0x3c0] ;  /* 0x0000f000ff0c7b82 */ /* 0x000ea20000000a00 */
[----:B-1----:R-:W-:Y:S04]  /*0140*/  STG.E desc[UR4][R8.64], R7 ;  /* 0x0000000708007986 */ /* 0x002fe8000c101904 */
[----:B0-----:R-:W2:Y:S04]  /*0150*/  LDG.E R11, desc[UR4][R10.64] ;  /* 0x000000040a0b7981 */ /* 0x001ea8000c1e1900 */
[----:B--2---:R-:W-:Y:S01]  /*0160*/  STG.E desc[UR4][R12.64], R11 ;  /* 0x0000000b0c007986 */ /* 0x004fe2000c101904 */
[----:B------:R-:W-:Y:S05]  /*0170*/  EXIT ;  /* 0x000000000000794d */ /* 0x000fea0003800000 */
.L_x_1:
        /* <DEDUP_REMOVED lines=11> */
[----:B------:R-:W0:Y:S01]  /*0230*/  LDC.64 R12, c[0x0][0x3c0] ;  /* 0x0000f000ff0c7b82 */ /* 0x000e220000000a00 */
[----:B-1----:R-:W-:Y:S04]  /*0240*/  STG.E desc[UR4][R10.64], R7 ;  /* 0x000000070a007986 */ /* 0x002fe8000c101904 */
[----:B------:R-:W0:Y:S04]  /*0250*/  LDG.E R5, desc[UR4][R4.64] ;  /* 0x0000000404057981 */ /* 0x000e28000c1e1900 */
[----:B0-----:R-:W-:Y:S01]  /*0260*/  STG.E desc[UR4][R12.64], R5 ;  /* 0x000000050c007986 */ /* 0x001fe2000c101904 */
[----:B------:R-:W-:Y:S05]  /*0270*/  EXIT ;  /* 0x000000000000794d */ /* 0x000fea0003800000 */
.L_x_2:
[----:B------:R-:W0:Y:S08]  /*0280*/  LDC.64 R14, c[0x0][0x380] ;  /* 0x0000e000ff0e7b82 */ /* 0x000e300000000a00 */
[----:B------:R-:W1:Y:S08]  /*0290*/  LDC.64 R16, c[0x0][0x398] ;  /* 0x0000e600ff107b82 */ /* 0x000e700000000a00 */
[----:B------:R-:W2:Y:S01]  /*02a0*/  LDC.64 R2, c[0x0][0x388] ;  /* 0x0000e200ff027b82 */ /* 0x000ea20000000a00 */
[----:B0-----:R0:W3:Y:S07]  /*02b0*/  LDG.E R7, desc[UR4][R14.64] ;  /* 0x000000040e077981 */ /* 0x0010ee000c1e1900 */
[----:B------:R-:W4:Y:S01]  /*02c0*/  LDC.64 R18, c[0x0][0x3a0] ;  /* 0x0000e800ff127b82 */ /* 0x000f220000000a00 */
[----:B-1----:R1:W5:Y:S04]  /*02d0*/  LDG.E R11, desc[UR4][R16.64] ;  /* 0x00000004100b7981 */ /* 0x002368000c1e1900 */
[----:B--2---:R-:W2:Y:S04]  /*02e0*/  LDG.E R9, desc[UR4][R2.64] ;  /* 0x0000000402097981 */ /* 0x004ea8000c1e1900 */
[----:B----4-:R4:W2:Y:S01]  /*02f0*/  LDG.E R10, desc[UR4][R18.64] ;  /* 0x00000004120a7981 */ /* 0x0108a2000c1e1900 */
[----:B------:R-:W-:-:S02]  /*0300*/  IMAD R13, R6, R6, RZ ;  /* 0x00000006060d7224 */ /* 0x000fc400078e02ff */
[----:B------:R-:W-:Y:S02]  /*0310*/  IMAD R21, R0, R0, RZ ;  /* 0x0000000000157224 */ /* 0x000fe400078e02ff */
[----:B------:R-:W-:Y:S02]  /*0320*/  IMAD R20, R6, R13, RZ ;  /* 0x0000000d06147224 */ /* 0x000fe400078e02ff */
[----:B------:R-:W-:-:S04]  /*0330*/  IMAD.HI.U32 R8, R13, 0x78787879, RZ ;  /* 0x787878790d087827 */ /* 0x000fc800078e00ff */
[----:B------:R-:W-:Y:S01]  /*0340*/  IMAD.HI R22, R20, 0x78787879, RZ ;  /* 0x7878787914167827 */ /* 0x000fe200078e02ff */
[----:B------:R-:W-:-:S03]  /*0350*/  SHF.R.U32.HI R8, RZ, 0x3, R8 ;  /* 0x00000003ff087819 */ /* 0x000fc60000011608 */
[----:B------:R-:W-:Y:S01]  /*0360*/  IMAD R12, R0, R21, RZ ;  /* 0x00000015000c7224 */ /* 0x000fe200078e02ff */
[----:B0-----:R-:W-:Y:S01]  /*0370*/  SHF.R.U32.HI R15, RZ, 0x1f, R22 ;  /* 0x0000001fff0f7819 */ /* 0x001fe20000011616 */
[----:B------:R-:W-:-:S03]  /*0380*/  IMAD.HI.U32 R14, R21, 0x78787879, RZ ;  /* 0x78787879150e7827 */ /* 0x000fc600078e00ff */
[----:B------:R-:W-:Y:S01]  /*0390*/  LEA.HI.SX32 R15, R22, R15, 0x1d ;  /* 0x0000000f160f7211 */ /* 0x000fe200078feaff */
[----:B-1----:R-:W-:Y:S01]  /*03a0*/  IMAD.HI R17, R12, 0x78787879, RZ ;  /* 0x787878790c117827 */ /* 0x002fe200078e02ff */
[----:B------:R-:W-:-:S03]  /*03b0*/  SHF.R.U32.HI R16, RZ, 0x3, R14 ;  /* 0x00000003ff107819 */ /* 0x000fc6000001160e */
[----:B------:R-:W-:Y:S01]  /*03c0*/  IMAD R14, R8, -0x11, R13 ;  /* 0xffffffef080e7824 */ /* 0x000fe200078e020d */
[----:B----4-:R-:W-:Y:S01]  /*03d0*/  SHF.R.U32.HI R18, RZ, 0x1f, R17 ;  /* 0x0000001fff127819 */ /* 0x010fe20000011611 */
[----:B------:R-:W-:Y:S02]  /*03e0*/  IMAD R20, R15, -0x11, R20 ;  /* 0xffffffef0f147824 */ /* 0x000fe400078e0214 */
[----:B------:R-:W-:Y:S01]  /*03f0*/  IMAD R8, R16, -0x11, R21 ;  /* 0xffffffef10087824 */ /* 0x000fe200078e0215 */
[----:B------:R-:W-:Y:S02]  /*0400*/  LEA.HI.SX32 R17, R17, R18, 0x1d ;  /* 0x0000001211117211 */ /* 0x000fe400078feaff */
[----:B------:R-:W-:-:S03]  /*0410*/  SHF.R.S32.HI R16, RZ, 0x1f, R20 ;  /* 0x0000001fff107819 */ /* 0x000fc60000011414 */
[----:B------:R-:W-:Y:S01]  /*0420*/  IMAD R18, R17, -0x11, R12 ;  /* 0xffffffef11127824 */ /* 0x000fe200078e020c */
[----:B------:R-:W-:-:S04]  /*0430*/  LOP3.LUT R17, R16, 0x11, RZ, 0xc0, !PT ;  /* 0x0000001110117812 */ /* 0x000fc800078ec0ff */
[----:B------:R-:W-:Y:S01]  /*0440*/  SHF.R.S32.HI R16, RZ, 0x1f, R18 ;  /* 0x0000001fff107819 */ /* 0x000fe20000011412 */
[----:B------:R-:W-:-:S03]  /*0450*/  IMAD.IADD R20, R20, 0x1, R17 ;  /* 0x0000000114147824 */ /* 0x000fc600078e0211 */
[----:B------:R-:W-:-:S05]  /*0460*/  LOP3.LUT R17, R16, 0x11, RZ, 0xc0, !PT ;  /* 0x0000001110117812 */ /* 0x000fca00078ec0ff */
[----:B------:R-:W-:Y:S02]  /*0470*/  IMAD.IADD R17, R18, 0x1, R17 ;  /* 0x0000000112117824 */ /* 0x000fe400078e0211 */
[----:B---3--:R-:W-:-:S04]  /*0480*/  IMAD R14, R7, R14, RZ ;  /* 0x0000000e070e7224 */ /* 0x008fc800078e02ff */
[----:B------:R-:W-:-:S04]  /*0490*/  IMAD.HI R13, R14, 0x78787879, RZ ;  /* 0x787878790e0d7827 */ /* 0x000fc800078e02ff */
[----:B-----5:R-:W-:Y:S01]  /*04a0*/  IMAD R11, R11, R8, RZ ;  /* 0x000000080b0b7224 */ /* 0x020fe200078e02ff */
[----:B------:R-:W-:-:S03]  /*04b0*/  SHF.R.U32.HI R12, RZ, 0x1f, R13 ;  /* 0x0000001fff0c7819 */ /* 0x000fc6000001160d */
[----:B------:R-:W-:Y:S01]  /*04c0*/  IMAD.HI R15, R11, 0x78787879, RZ ;  /* 0x787878790b0f7827 */ /* 0x000fe200078e02ff */
[----:B------:R-:W-:-:S03]  /*04d0*/  LEA.HI.SX32 R13, R13, R12, 0x1d ;  /* 0x0000000c0d0d7211 */ /* 0x000fc600078feaff */
[----:B--2---:R-:W-:Y:S01]  /*04e0*/  IMAD R20, R9, R20, RZ ;  /* 0x0000001409147224 */ /* 0x004fe200078e02ff */
[----:B------:R-:W-:Y:S01]  /*04f0*/  SHF.R.U32.HI R12, RZ, 0x1f, R15 ;  /* 0x0000001fff0c7819 */ /* 0x000fe2000001160f */
[----:B------:R-:W-:-:S03]  /*0500*/  IMAD R13, R13, -0x11, R14 ;  /* 0xffffffef0d0d7824 */ /* 0x000fc600078e020e */
[----:B------:R-:W-:Y:S01]  /*0510*/  LEA.HI.SX32 R14, R15, R12, 0x1d ;  /* 0x0000000c0f0e7211 */ /* 0x000fe200078feaff */
[----:B------:R-:W-:Y:S01]  /*0520*/  IMAD.HI R15, R20, 0x78787879, RZ ;  /* 0x78787879140f7827 */ /* 0x000fe200078e02ff */
[----:B------:R-:W-:-:S03]  /*0530*/  SHF.R.S32.HI R12, RZ, 0x1f, R13 ;  /* 0x0000001fff0c7819 */ /* 0x000fc6000001140d */
[----:B------:R-:W-:Y:S01]  /*0540*/  IMAD R17, R10, R17, RZ ;  /* 0x000000110a117224 */ /* 0x000fe200078e02ff */
[----:B------:R-:W-:Y:S01]  /*0550*/  LOP3.LUT R10, R12, 0x11, RZ, 0xc0, !PT ;  /* 0x000000110c0a7812 */ /* 0x000fe200078ec0ff */
[----:B------:R-:W-:Y:S01]  /*0560*/  IMAD R11, R14, -0x11, R11 ;  /* 0xffffffef0e0b7824 */ /* 0x000fe200078e020b */
[----:B------:R-:W-:Y:S01]  /*0570*/  SHF.R.U32.HI R14, RZ, 0x1f, R15 ;  /* 0x0000001fff0e7819 */ /* 0x000fe2000001160f */
[----:B------:R-:W-:-:S03]  /*0580*/  IMAD.HI R16, R17, 0x78787879, RZ ;  /* 0x7878787911107827 */ /* 0x000fc600078e02ff */
[----:B------:R-:W-:Y:S01]  /*0590*/  LEA.HI.SX32 R15, R15, R14, 0x1d ;  /* 0x0000000e0f0f7211 */ /* 0x000fe200078feaff */
[----:B------:R-:W-:Y:S01]  /*05a0*/  IMAD.IADD R10, R13, 0x1, R10 ;  /* 0x000000010d0a7824 */ /* 0x000fe200078e020a */
[----:B------:R-:W-:Y:S02]  /*05b0*/  SHF.R.S32.HI R12, RZ, 0x1f, R11 ;  /* 0x0000001fff0c7819 */ /* 0x000fe4000001140b */
[----:B------:R-:W-:Y:S01]  /*05c0*/  SHF.R.U32.HI R13, RZ, 0x1f, R16 ;  /* 0x0000001fff0d7819 */ /* 0x000fe20000011610 */
[----:B------:R-:W-:Y:S01]  /*05d0*/  IMAD R15, R15, -0x11, R20 ;  /* 0xffffffef0f0f7824 */ /* 0x000fe200078e0214 */
[----:B------:R-:W-:Y:S02]  /*05e0*/  LOP3.LUT R12, R12, 0x11, RZ, 0xc0, !PT ;  /* 0x000000110c0c7812 */ /* 0x000fe400078ec0ff */
[----:B------:R-:W-:Y:S02]  /*05f0*/  LEA.HI.SX32 R16, R16, R13, 0x1d ;  /* 0x0000000d10107211 */ /* 0x000fe400078feaff */
[----:B------:R-:W-:-:S02]  /*0600*/  IADD3 R12, PT, PT, R12, R11, -R10 ;  /* 0x0000000b0c0c7210 */ /* 0x000fc40007ffe80a */
[----:B------:R-:W-:Y:S01]  /*0610*/  SHF.R.S32.HI R11, RZ, 0x1f, R15 ;  /* 0x0000001fff0b7819 */ /* 0x000fe2000001140f */
[----:B------:R-:W-:Y:S01]  /*0620*/  IMAD R16, R16, -0x11, R17 ;  /* 0xffffffef10107824 */ /* 0x000fe200078e0211 */
[----:B------:R-:W-:Y:S02]  /*0630*/  PRMT R17, R12, 0x9910, RZ ;  /* 0x000099100c117816 */ /* 0x000fe400000000ff */
[----:B------:R-:W-:Y:S02]  /*0640*/  LOP3.LUT R14, R11, 0x11, RZ, 0xc0, !PT ;  /* 0x000000110b0e7812 */ /* 0x000fe400078ec0ff */
[----:B------:R-:W-:-:S03]  /*0650*/  SHF.R.S32.HI R13, RZ, 0x1f, R16 ;  /* 0x0000001fff0d7819 */ /* 0x000fc60000011410 */
[----:B------:R-:W-:Y:S01]  /*0660*/  IMAD.IADD R11, R15, 0x1, R14 ;  /* 0x000000010f0b7824 */ /* 0x000fe200078e020e */
[----:B------:R-:W-:Y:S01]  /*0670*/  LOP3.LUT R13, R13, 0x11, RZ, 0xc0, !PT ;  /* 0x000000110d0d7812 */ /* 0x000fe200078ec0ff */
[----:B------:R-:W-:-:S03]  /*0680*/  IMAD R14, R17, 0x79, RZ ;  /* 0x00000079110e7824 */ /* 0x000fc600078e02ff */
[----:B------:R-:W-:Y:S02]  /*0690*/  IADD3 R13, PT, PT, R13, R16, -R11 ;  /* 0x000000100d0d7210 */ /* 0x000fe40007ffe80b */
[C---:B------:R-:W-:Y:S02]  /*06a0*/  LOP3.LUT R15, R14.reuse, 0xffff, RZ, 0xc0, !PT ;  /* 0x0000ffff0e0f7812 */ /* 0x040fe400078ec0ff */
[----:B------:R-:W-:Y:S02]  /*06b0*/  PRMT R16, R14, 0x9910, RZ ;  /* 0x000099100e107816 */ /* 0x000fe400000000ff */
[----:B------:R-:W-:Y:S02]  /*06c0*/  PRMT R17, R13, 0x9910, RZ ;  /* 0x000099100d117816 */ /* 0x000fe400000000ff */
[----:B------:R-:W-:Y:S01]  /*06d0*/  SHF.R.U32.HI R14, RZ, 0xf, R15 ;  /* 0x0000000fff0e7819 */ /* 0x000fe2000001160f */
[----:B------:R-:W-:Y:S02]  /*06e0*/  IMAD.MOV.U32 R15, RZ, RZ, R16 ;  /* 0x000000ffff0f7224 */ /* 0x000fe400078e0010 */
[----:B------:R-:W-:-:S03]  /*06f0*/  IMAD.MOV.U32 R16, RZ, RZ, R17 ;  /* 0x000000ffff107224 */ /* 0x000fc600078e0011 */
[----:B------:R-:W-:Y:S01]  /*0700*/  LEA.HI.SX32 R14, R15, R14, 0x15 ;  /* 0x0000000e0f0e7211 */ /* 0x000fe200078faaff */
[----:B------:R-:W-:-:S03]  /*0710*/  IMAD R15, R16, 0x79, RZ ;  /* 0x00000079100f7824 */ /* 0x000fc600078e02ff */
[----:B------:R-:W-:Y:S02]  /*0720*/  PRMT R14, R14, 0x9910, RZ ;  /* 0x000099100e0e7816 */ /* 0x000fe400000000ff */
[C---:B------:R-:W-:Y:S02]  /*0730*/  LOP3.LUT R16, R15.reuse, 0xffff, RZ, 0xc0, !PT ;  /* 0x0000ffff0f107812 */ /* 0x040fe400078ec0ff */
[----:B------:R-:W-:Y:S01]  /*0740*/  PRMT R17, R15, 0x9910, RZ ;  /* 0x000099100f117816 */ /* 0x000fe200000000ff */
[----:B------:R-:W-:Y:S01]  /*0750*/  IMAD R14, R14, 0x11, RZ ;  /* 0x000000110e0e7824 */ /* 0x000fe200078e02ff */
[----:B------:R-:W-:-:S03]  /*0760*/  SHF.R.U32.HI R15, RZ, 0xf, R16 ;  /* 0x0000000fff0f7819 */ /* 0x000fc60000011610 */
[----:B------:R-:W-:Y:S02]  /*0770*/  IMAD.MOV.U32 R16, RZ, RZ, R17 ;  /* 0x000000ffff107224 */ /* 0x000fe400078e0011 */
[----:B------:R-:W-:-:S03]  /*0780*/  IMAD.MOV R14, RZ, RZ, -R14 ;  /* 0x000000ffff0e7224 */ /* 0x000fc600078e0a0e */
[----:B------:R-:W-:-:S04]  /*0790*/  LEA.HI.SX32 R15, R16, R15, 0x15 ;  /* 0x0000000f100f7211 */ /* 0x000fc800078faaff */
[----:B------:R-:W-:Y:S02]  /*07a0*/  PRMT R16, R15, 0x9910, RZ ;  /* 0x000099100f107816 */ /* 0x000fe400000000ff */
[----:B------:R-:W-:-:S03]  /*07b0*/  PRMT R15, R14, 0x7710, RZ ;  /* 0x000077100e0f7816 */ /* 0x000fc600000000ff */
[----:B------:R-:W-:Y:S02]  /*07c0*/  IMAD.MOV.U32 R14, RZ, RZ, R16 ;  /* 0x000000ffff0e7224 */ /* 0x000fe400078e0010 */
[----:B------:R-:W-:Y:S02]  /*07d0*/  IMAD.IADD R12, R12, 0x1, R15 ;  /* 0x000000010c0c7824 */ /* 0x000fe400078e020f */
[----:B------:R-:W-:-:S03]  /*07e0*/  IMAD R14, R14, 0x11, RZ ;  /* 0x000000110e0e7824 */ /* 0x000fc600078e02ff */
[C---:B------:R-:W-:Y:S01]  /*07f0*/  PRMT R15, R12.reuse, 0x8880, RZ ;  /* 0x000088800c0f7816 */ /* 0x040fe200000000ff */
[----:B------:R-:W-:Y:S01]  /*0800*/  IMAD.MOV R16, RZ, RZ, -R14 ;  /* 0x000000ffff107224 */ /* 0x000fe200078e0a0e */
[----:B------:R-:W-:-:S03]  /*0810*/  LOP3.LUT R12, R12, 0xffff, RZ, 0xc0, !PT ;  /* 0x0000ffff0c0c7812 */ /* 0x000fc600078ec0ff */
[----:B------:R-:W-:Y:S01]  /*0820*/  IMAD.MOV.U32 R14, RZ, RZ, R15 ;  /* 0x000000ffff0e7224 */ /* 0x000fe200078e000f */
[----:B------:R-:W-:Y:S02]  /*0830*/  PRMT R16, R16, 0x7710, RZ ;  /* 0x0000771010107816 */ /* 0x000fe400000000ff */
[----:B------:R-:W-:Y:S02]  /*0840*/  PRMT R12, R12, 0x8880, RZ ;  /* 0x000088800c0c7816 */ /* 0x000fe400000000ff */
[----:B------:R-:W-:Y:S01]  /*0850*/  ISETP.GE.AND P0, PT, R14, RZ, PT ;  /* 0x000000ff0e00720c */ /* 0x000fe20003f06270 */
[----:B------:R-:W-:Y:S02]  /*0860*/  IMAD.IADD R14, R13, 0x1, R16 ;  /* 0x000000010d0e7824 */ /* 0x000fe400078e0210 */
[----:B------:R-:W-:-:S03]  /*0870*/  VIADD R13, R12, 0x11 ;  /* 0x000000110c0d7836 */ /* 0x000fc60000000000 */
[C---:B------:R-:W-:Y:S02]  /*0880*/  PRMT R15, R14.reuse, 0x8880, RZ ;  /* 0x000088800e0f7816 */ /* 0x040fe400000000ff */
[----:B------:R-:W-:-:S04]  /*0890*/  LOP3.LUT R14, R14, 0xffff, RZ, 0xc0, !PT ;  /* 0x0000ffff0e0e7812 */ /* 0x000fc800078ec0ff */
[----:B------:R-:W-:Y:S01]  /*08a0*/  PRMT R14, R14, 0x8880, RZ ;  /* 0x000088800e0e7816 */ /* 0x000fe200000000ff */
[----:B------:R-:W-:Y:S01]  /*08b0*/  @P0 IMAD.MOV R13, RZ, RZ, R12 ;  /* 0x000000ffff0d0224 */ /* 0x000fe200078e020c */
[----:B------:R-:W-:-:S03]  /*08c0*/  ISETP.GE.AND P0, PT, R15, RZ, PT ;  /* 0x000000ff0f00720c */ /* 0x000fc60003f06270 */
[----:B------:R-:W-:Y:S01]  /*08d0*/  VIADD R12, R14, 0x11 ;  /* 0x000000110e0c7836 */ /* 0x000fe20000000000 */
[----:B------:R-:W-:-:S09]  /*08e0*/  ISETP.NE.AND P1, PT, R13, RZ, PT ;  /* 0x000000ff0d00720c */ /* 0x000fd20003f25270 */
[----:B------:R-:W-:-:S04]  /*08f0*/  @P0 IMAD.MOV R12, RZ, RZ, R14 ;  /* 0x000000ffff0c0224 */ /* 0x000fc800078e020e */
[----:B------:R-:W-:Y:S05]  /*0900*/  @P1 BRA `(.L_x_3) ;  /* 0x0000000800041947 */ /* 0x000fea0003800000 */
[----:B------:R-:W-:-:S13]  /*0910*/  ISETP.NE.AND P0, PT, R12, RZ, PT ;  /* 0x000000ff0c00720c */ /* 0x000fda0003f05270 */
[----:B------:R-:W-:Y:S05]  /*0920*/  @P0 BRA `(.L_x_4) ;  /* 0x0000000400dc0947 */ /* 0x000fea0003800000 */
[----:B------:R-:W-:Y:S02]  /*0930*/  IMAD.MOV.U32 R11, RZ, RZ, -0xf0f0f0f ;  /* 0xf0f0f0f1ff0b7424 */ /* 0x000fe400078e00ff */
[----:B------:R-:W-:-:S04]  /*0940*/  IMAD R0, R0, R9, RZ ;  /* 0x0000000900007224 */ /* 0x000fc800078e02ff */
[----:B------:R-:W-:-:S05]  /*0950*/  IMAD R0, R0, R11, 0x7878787 ;  /* 0x0787878700007424 */ /* 0x000fca00078e020b */
[----:B------:R-:W-:-:S13]  /*0960*/  ISETP.GT.U32.AND P0, PT, R0, 0xf0f0f0e, PT ;  /* 0x0f0f0f0e0000780c */ /* 0x000fda0003f04070 */
[----:B------:R-:W-:Y:S05]  /*0970*/  @P0 BRA `(.L_x_5) ;  /* 0x0000000000200947 */ /* 0x000fea0003800000 */
[----:B------:R-:W0:Y:S01]  /*0980*/  LDC.64 R6, c[0x0][0x3b0] ;  /* 0x0000ec00ff067b82 */ /* 0x000e220000000a00 */
[----:B------:R-:W-:-:S07]  /*0990*/  IMAD.MOV.U32 R5, RZ, RZ, 0x1 ;  /* 0x00000001ff057424 */ /* 0x000fce00078e00ff */
[----:B------:R-:W1:Y:S08]  /*09a0*/  LDC.64 R2, c[0x0][0x3b8] ;  /* 0x0000ee00ff027b82 */ /* 0x000e700000000a00 */
[----:B------:R-:W2:Y:S01]  /*09b0*/  LDC.64 R8, c[0x0][0x3c0] ;  /* 0x0000f000ff087b82 */ /* 0x000ea20000000a00 */
[----:B0-----:R-:W-:Y:S04]  /*09c0*/  STG.E desc[UR4][R6.64], RZ ;  /* 0x000000ff06007986 */ /* 0x001fe8000c101904 */
[----:B-1----:R-:W-:Y:S04]  /*09d0*/  STG.E desc[UR4][R2.64], R5 ;  /* 0x0000000502007986 */ /* 0x002fe8000c101904 */
[----:B--2---:R-:W-:Y:S01]  /*09e0*/  STG.E desc[UR4][R8.64], RZ ;  /* 0x000000ff08007986 */ /* 0x004fe2000c101904 */
[----:B------:R-:W-:Y:S05]  /*09f0*/  EXIT ;  /* 0x000000000000794d */ /* 0x000fea0003800000 */
.L_x_5:
[----:B------:R-:W-:-:S05]  /*0a00*/  IMAD R8, R8, R8, RZ ;  /* 0x0000000808087224 */ /* 0x000fca00078e02ff */
[----:B------:R-:W-:-:S05]  /*0a10*/  LOP3.LUT R0, R8, 0xffff, RZ, 0xc0, !PT ;  /* 0x0000ffff08007812 */ /* 0x000fca00078ec0ff */
[----:B------:R-:W-:-:S05]  /*0a20*/  IMAD R0, R0, 0xf0f1, RZ ;  /* 0x0000f0f100007824 */ /* 0x000fca00078e02ff */
[----:B------:R-:W-:-:S04]  /*0a30*/  SHF.R.U32.HI R0, RZ, 0x14, R0 ;  /* 0x00000014ff007819 */ /* 0x000fc80000011600 */
[----:B------:R-:W-:-:S05]  /*0a40*/  PRMT R0, R0, 0x9910, RZ ;  /* 0x0000991000007816 */ /* 0x000fca00000000ff */
[----:B------:R-:W-:-:S04]  /*0a50*/  IMAD R0, R0, 0x11, RZ ;  /* 0x0000001100007824 */ /* 0x000fc800078e02ff */
[----:B------:R-:W-:Y:S02]  /*0a60*/  IMAD.MOV R11, RZ, RZ, -R0 ;  /* 0x000000ffff0b7224 */ /* 0x000fe400078e0a00 */
[----:B------:R-:W-:-:S03]  /*0a70*/  IMAD R0, R7, R7, RZ ;  /* 0x0000000707007224 */ /* 0x000fc600078e02ff */
[----:B------:R-:W-:Y:S01]  /*0a80*/  PRMT R11, R11, 0x7710, RZ ;  /* 0x000077100b0b7816 */ /* 0x000fe200000000ff */
[----:B------:R-:W-:-:S04]  /*0a90*/  IMAD.HI.U32 R6, R0, 0x78787879, RZ ;  /* 0x7878787900067827 */ /* 0x000fc800078e00ff */
[----:B------:R-:W-:Y:S01]  /*0aa0*/  IMAD.IADD R8, R8, 0x1, R11 ;  /* 0x0000000108087824 */ /* 0x000fe200078e020b */
[----:B------:R-:W-:Y:S01]  /*0ab0*/  SHF.R.U32.HI R11, RZ, 0x3, R6 ;  /* 0x00000003ff0b7819 */ /* 0x000fe20000011606 */
[----:B------:R-:W-:Y:S02]  /*0ac0*/  IMAD R6, R9, R9, RZ ;  /* 0x0000000909067224 */ /* 0x000fe400078e02ff */
[----:B------:R-:W-:Y:S02]  /*0ad0*/  IMAD.SHL.U32 R8, R8, 0x2, RZ ;  /* 0x0000000208087824 */ /* 0x000fe400078e00ff */
[----:B------:R-:W-:Y:S02]  /*0ae0*/  IMAD R11, R11, -0x11, R0 ;  /* 0xffffffef0b0b7824 */ /* 0x000fe400078e0200 */
[----:B------:R-:W-:Y:S01]  /*0af0*/  IMAD.HI.U32 R0, R6, 0x78787879, RZ ;  /* 0x7878787906007827 */ /* 0x000fe200078e00ff */
[----:B------:R-:W-:-:S04]  /*0b00*/  LOP3.LUT R8, R8, 0xffff, RZ, 0xc0, !PT ;  /* 0x0000ffff08087812 */ /* 0x000fc800078ec0ff */
[----:B------:R-:W-:Y:S01]  /*0b10*/  SHF.R.U32.HI R9, RZ, 0x3, R0 ;  /* 0x00000003ff097819 */ /* 0x000fe20000011600 */
[----:B------:R-:W-:-:S04]  /*0b20*/  IMAD R8, R11, 0x3, R8 ;  /* 0x000000030b087824 */ /* 0x000fc800078e0208 */
[----:B------:R-:W-:Y:S01]  /*0b30*/  IMAD R6, R9, -0x11, R6 ;  /* 0xffffffef09067824 */ /* 0x000fe200078e0206 */
[----:B------:R-:W-:-:S03]  /*0b40*/  PRMT R0, R8, 0x9910, RZ ;  /* 0x0000991008007816 */ /* 0x000fc600000000ff */
[-C--:B------:R-:W-:Y:S02]  /*0b50*/  IMAD R7, R7, R6.reuse, RZ ;  /* 0x0000000607077224 */ /* 0x080fe400078e02ff */
[----:B------:R-:W-:Y:S02]  /*0b60*/  IMAD R0, R0, 0xf1, RZ ;  /* 0x000000f100007824 */ /* 0x000fe400078e02ff */
[----:B------:R-:W-:Y:S02]  /*0b70*/  IMAD.SHL.U32 R7, R7, 0x4, RZ ;  /* 0x0000000407077824 */ /* 0x000fe400078e00ff */
[----:B------:R-:W-:Y:S01]  /*0b80*/  IMAD R6, R6, R6, RZ ;  /* 0x0000000606067224 */ /* 0x000fe200078e02ff */
[----:B------:R-:W-:Y:S01]  /*0b90*/  LOP3.LUT R10, R0, 0xffff, RZ, 0xc0, !PT ;  /* 0x0000ffff000a7812 */ /* 0x000fe200078ec0ff */
[----:B------:R-:W-:-:S03]  /*0ba0*/  IMAD.HI R0, R7, 0x78787879, RZ ;  /* 0x7878787907007827 */ /* 0x000fc600078e02ff */
[----:B------:R-:W-:Y:S02]  /*0bb0*/  SHF.R.U32.HI R10, RZ, 0xc, R10 ;  /* 0x0000000cff0a7819 */ /* 0x000fe4000001160a */
[----:B------:R-:W-:Y:S02]  /*0bc0*/  SHF.R.U32.HI R9, RZ, 0x1f, R0 ;  /* 0x0000001fff097819 */ /* 0x000fe40000011600 */
[----:B------:R-:W-:Y:S02]  /*0bd0*/  PRMT R10, R10, 0x9910, RZ ;  /* 0x000099100a0a7816 */ /* 0x000fe400000000ff */
[----:B------:R-:W-:-:S03]  /*0be0*/  LEA.HI.SX32 R0, R0, R9, 0x1d ;  /* 0x0000000900007211 */ /* 0x000fc600078feaff */
[----:B------:R-:W-:Y:S02]  /*0bf0*/  IMAD.MOV.U32 R9, RZ, RZ, R10 ;  /* 0x000000ffff097224 */ /* 0x000fe400078e000a */
[----:B------:R-:W-:Y:S02]  /*0c00*/  IMAD R0, R0, -0x11, R7 ;  /* 0xffffffef00007824 */ /* 0x000fe400078e0207 */
[----:B------:R-:W-:-:S03]  /*0c10*/  IMAD R9, R9, 0x11, RZ ;  /* 0x0000001109097824 */ /* 0x000fc600078e02ff */
[----:B------:R-:W-:Y:S01]  /*0c20*/  SHF.R.S32.HI R7, RZ, 0x1f, R0 ;  /* 0x0000001fff077819 */ /* 0x000fe20000011400 */
[----:B------:R-:W-:-:S03]  /*0c30*/  IMAD.MOV R9, RZ, RZ, -R9 ;  /* 0x000000ffff097224 */ /* 0x000fc600078e0a09 */
[----:B------:R-:W-:Y:S02]  /*0c40*/  LOP3.LUT R7, R7, 0x11, RZ, 0xc0, !PT ;  /* 0x0000001107077812 */ /* 0x000fe400078ec0ff */
[----:B------:R-:W-:-:S03]  /*0c50*/  PRMT R9, R9, 0x7710, RZ ;  /* 0x0000771009097816 */ /* 0x000fc600000000ff */
[----:B------:R-:W-:Y:S02]  /*0c60*/  IMAD.IADD R0, R0, 0x1, R7 ;  /* 0x0000000100007824 */ /* 0x000fe400078e0207 */
[----:B------:R-:W-:Y:S02]  /*0c70*/  IMAD.IADD R7, R8, 0x1, R9 ;  /* 0x0000000108077824 */ /* 0x000fe400078e0209 */
[----:B------:R-:W-:-:S03]  /*0c80*/  IMAD.SHL.U32 R9, R0, 0x2, RZ ;  /* 0x0000000200097824 */ /* 0x000fc600078e00ff */
[C---:B------:R-:W-:Y:S02]  /*0c90*/  LOP3.LUT R8, R7.reuse, 0xff, RZ, 0xc0, !PT ;  /* 0x000000ff07087812 */ /* 0x040fe400078ec0ff */
[----:B------:R-:W-:-:S03]  /*0ca0*/  LOP3.LUT R7, R7, 0xff, RZ, 0xc0, !PT ;  /* 0x000000ff07077812 */ /* 0x000fc600078ec0ff */
[----:B------:R-:W-:-:S05]  /*0cb0*/  IMAD R9, R8, R8, -R9 ;  /* 0x0000000808097224 */ /* 0x000fca00078e0a09 */
[----:B------:R-:W-:-:S05]  /*0cc0*/  PRMT R8, R9, 0x9910, RZ ;  /* 0x0000991009087816 */ /* 0x000fca00000000ff */
[----:B------:R-:W-:-:S05]  /*0cd0*/  IMAD R11, R8, 0x7879, RZ ;  /* 0x00007879080b7824 */ /* 0x000fca00078e02ff */
[----:B------:R-:W-:-:S04]  /*0ce0*/  SHF.R.S32.HI R8, RZ, 0x10, R11 ;  /* 0x00000010ff087819 */ /* 0x000fc8000001140b */
[----:B------:R-:W-:-:S04]  /*0cf0*/  LOP3.LUT R8, R8, 0xffff, RZ, 0xc0, !PT ;  /* 0x0000ffff08087812 */ /* 0x000fc800078ec0ff */
[----:B------:R-:W-:-:S04]  /*0d00*/  SHF.R.U32.HI R8, RZ, 0xf, R8 ;  /* 0x0000000fff087819 */ /* 0x000fc80000011608 */
[----:B------:R-:W-:-:S04]  /*0d10*/  LEA.HI.SX32 R8, R11, R8, 0xd ;  /* 0x000000080b087211 */ /* 0x000fc800078f6aff */
[----:B------:R-:W-:Y:S02]  /*0d20*/  PRMT R10, R8, 0x9910, RZ ;  /* 0x00009910080a7816 */ /* 0x000fe400000000ff */
[----:B------:R-:W-:-:S03]  /*0d30*/  LOP3.LUT R8, R6, 0xffff, RZ, 0xc0, !PT ;  /* 0x0000ffff06087812 */ /* 0x000fc600078ec0ff */
[----:B------:R-:W-:Y:S02]  /*0d40*/  IMAD R10, R10, 0x11, RZ ;  /* 0x000000110a0a7824 */ /* 0x000fe400078e02ff */
[----:B------:R-:W-:Y:S02]  /*0d50*/  IMAD R8, R8, 0xf10, RZ ;  /* 0x00000f1008087824 */ /* 0x000fe400078e02ff */
[----:B------:R-:W-:-:S03]  /*0d60*/  IMAD.MOV R10, RZ, RZ, -R10 ;  /* 0x000000ffff0a7224 */ /* 0x000fc600078e0a0a */
[----:B------:R-:W-:Y:S02]  /*0d70*/  SHF.R.U32.HI R8, RZ, 0x10, R8 ;  /* 0x00000010ff087819 */ /* 0x000fe40000011608 */
[----:B------:R-:W-:Y:S02]  /*0d80*/  PRMT R10, R10, 0x7710, RZ ;  /* 0x000077100a0a7816 */ /* 0x000fe400000000ff */
[----:B------:R-:W-:-:S03]  /*0d90*/  PRMT R8, R8, 0x9910, RZ ;  /* 0x0000991008087816 */ /* 0x000fc600000000ff */
[----:B------:R-:W-:Y:S02]  /*0da0*/  IMAD.IADD R9, R9, 0x1, R10 ;  /* 0x0000000109097824 */ /* 0x000fe400078e020a */
[----:B------:R-:W-:-:S03]  /*0db0*/  IMAD R8, R8, 0x11, RZ ;  /* 0x0000001108087824 */ /* 0x000fc600078e02ff */
[----:B------:R-:W-:Y:S01]  /*0dc0*/  PRMT R10, R9, 0x9910, RZ ;  /* 0x00009910090a7816 */ /* 0x000fe200000000ff */
[----:B------:R-:W-:-:S04]  /*0dd0*/  IMAD.MOV R9, RZ, RZ, -R8 ;  /* 0x000000ffff097224 */ /* 0x000fc800078e0a08 */
[----:B------:R-:W-:Y:S01]  /*0de0*/  IMAD.MOV.U32 R8, RZ, RZ, R10 ;  /* 0x000000ffff087224 */ /* 0x000fe200078e000a */
[----:B------:R-:W-:Y:S01]  /*0df0*/  PRMT R9, R9, 0x7710, RZ ;  /* 0x0000771009097816 */ /* 0x000fe200000000ff */
[----:B------:R-:W0:Y:S03]  /*0e00*/  LDC.64 R10, c[0x0][0x3b8] ;  /* 0x0000ee00ff0a7b82 */ /* 0x000e260000000a00 */
[----:B------:R-:W-:Y:S02]  /*0e10*/  ISETP.GE.AND P0, PT, R8, RZ, PT ;  /* 0x000000ff0800720c */ /* 0x000fe40003f06270 */
[----:B------:R-:W-:Y:S01]  /*0e20*/  IADD3 R6, PT, PT, R6, R9, RZ ;  /* 0x0000000906067210 */ /* 0x000fe20007ffe0ff */
[----:B------:R-:W-:-:S04]  /*0e30*/  VIADD R9, R8, 0x11 ;  /* 0x0000001108097836 */ /* 0x000fc80000000000 */
[----:B------:R-:W-:-:S04]  /*0e40*/  IMAD.SHL.U32 R6, R6, 0x8, RZ ;  /* 0x0000000806067824 */ /* 0x000fc800078e00ff */
[----:B------:R-:W-:Y:S02]  /*0e50*/  IMAD.MOV R6, RZ, RZ, -R6 ;  /* 0x000000ffff067224 */ /* 0x000fe400078e0a06 */
[----:B------:R-:W-:-:S03]  /*0e60*/  @P0 IMAD.MOV R9, RZ, RZ, R8 ;  /* 0x000000ffff090224 */ /* 0x000fc600078e0208 */
[----:B------:R-:W-:Y:S01]  /*0e70*/  PRMT R6, R6, 0x7710, RZ ;  /* 0x0000771006067816 */ /* 0x000fe200000000ff */
[----:B------:R-:W-:-:S04]  /*0e80*/  IMAD.IADD R0, R0, 0x1, -R9 ;  /* 0x0000000100007824 */ /* 0x000fc800078e0a09 */
[----:B------:R-:W-:-:S05]  /*0e90*/  IMAD R0, R7, R0, R6 ;  /* 0x0000000007007224 */ /* 0x000fca00078e0206 */
[----:B------:R-:W-:-:S05]  /*0ea0*/  PRMT R6, R0, 0x9910, RZ ;  /* 0x0000991000067816 */ /* 0x000fca00000000ff */
[----:B------:R-:W-:-:S05]  /*0eb0*/  IMAD R7, R6, 0x7879, RZ ;  /* 0x0000787906077824 */ /* 0x000fca00078e02ff */
[----:B------:R-:W-:-:S04]  /*0ec0*/  SHF.R.S32.HI R6, RZ, 0x10, R7 ;  /* 0x00000010ff067819 */ /* 0x000fc80000011407 */
[----:B------:R-:W-:-:S04]  /*0ed0*/  LOP3.LUT R6, R6, 0xffff, RZ, 0xc0, !PT ;  /* 0x0000ffff06067812 */ /* 0x000fc800078ec0ff */
[----:B------:R-:W-:-:S04]  /*0ee0*/  SHF.R.U32.HI R6, RZ, 0xf, R6 ;  /* 0x0000000fff067819 */ /* 0x000fc80000011606 */
[----:B------:R-:W-:-:S04]  /*0ef0*/  LEA.HI.SX32 R6, R7, R6, 0xd ;  /* 0x0000000607067211 */ /* 0x000fc800078f6aff */
[----:B------:R-:W-:-:S05]  /*0f00*/  PRMT R6, R6, 0x9910, RZ ;  /* 0x0000991006067816 */ /* 0x000fca00000000ff */
[----:B------:R-:W-:-:S04]  /*0f10*/  IMAD R6, R6, 0x11, RZ ;  /* 0x0000001106067824 */ /* 0x000fc800078e02ff */
[----:B------:R-:W-:-:S05]  /*0f20*/  IMAD.MOV R6, RZ, RZ, -R6 ;  /* 0x000000ffff067224 */ /* 0x000fca00078e0a06 */
[----:B------:R-:W-:-:S05]  /*0f30*/  PRMT R7, R6, 0x7710, RZ ;  /* 0x0000771006077816 */ /* 0x000fca00000000ff */
[----:B------:R-:W-:Y:S02]  /*0f40*/  IMAD.IADD R0, R0, 0x1, R7 ;  /* 0x0000000100007824 */ /* 0x000fe400078e0207 */
[----:B------:R-:W1:Y:S03]  /*0f50*/  LDC.64 R6, c[0x0][0x3b0] ;  /* 0x0000ec00ff067b82 */ /* 0x000e660000000a00 */
[----:B------:R-:W-:-:S04]  /*0f60*/  PRMT R0, R0, 0x9910, RZ ;  /* 0x0000991000007816 */ /* 0x000fc800000000ff */
[C---:B------:R-:W-:Y:S01]  /*0f70*/  ISETP.GE.AND P0, PT, R0.reuse, RZ, PT ;  /* 0x000000ff0000720c */ /* 0x040fe20003f06270 */
[----:B------:R-:W-:-:S12]  /*0f80*/  VIADD R17, R0, 0x11 ;  /* 0x0000001100117836 */ /* 0x000fd80000000000 */
[----:B------:R-:W-:Y:S01]  /*0f90*/  @P0 IMAD.MOV R17, RZ, RZ, R0 ;  /* 0x000000ffff110224 */ /* 0x000fe200078e0200 */
[----:B-1----:R-:W-:Y:S04]  /*0fa0*/  STG.E desc[UR4][R6.64], R9 ;  /* 0x0000000906007986 */ /* 0x002fe8000c101904 */
[----:B0-----:R-:W-:Y:S04]  /*0fb0*/  STG.E desc[UR4][R10.64], R17 ;  /* 0x000000110a007986 */ /* 0x001fe8000c101904 */
[----:B------:R-:W2:Y:S04]  /*0fc0*/  LDG.E R2, desc[UR4][R2.64] ;  /* 0x0000000402027981 */ /* 0x000ea8000c1e1900 */
[----:B------:R-:W2:Y:S01]  /*0fd0*/  LDG.E R5, desc[UR4][R4.64] ;  /* 0x0000000404057981 */ /* 0x000ea2000c1e1900 */
[----:B------:R-:W0:Y:S01]  /*0fe0*/  LDC.64 R12, c[0x0][0x3c0] ;  /* 0x0000f000ff0c7b82 */ /* 0x000e220000000a00 */
[----:B--2---:R-:W-:-:S04]  /*0ff0*/  IMAD R0, R2, R5, RZ ;  /* 0x0000000502007224 */ /* 0x004fc800078e02ff */
[----:B------:R-:W-:-:S04]  /*1000*/  IMAD.SHL.U32 R0, R0, 0x2, RZ ;  /* 0x0000000200007824 */ /* 0x000fc800078e00ff */
[----:B------:R-:W-:-:S05]  /*1010*/  IMAD.HI R8, R0, 0x78787879, RZ ;  /* 0x7878787900087827 */ /* 0x000fca00078e02ff */
[----:B------:R-:W-:-:S04]  /*1020*/  SHF.R.U32.HI R15, RZ, 0x1f, R8 ;  /* 0x0000001fff0f7819 */ /* 0x000fc80000011608 */
[----:B------:R-:W-:-:S05]  /*1030*/  LEA.HI.SX32 R15, R8, R15, 0x1d ;  /* 0x0000000f080f7211 */ /* 0x000fca00078feaff */
[----:B------:R-:W-:-:S05]  /*1040*/  IMAD R15, R15, -0x11, R0 ;  /* 0xffffffef0f0f7824 */ /* 0x000fca00078e0200 */
[----:B------:R-:W-:-:S04]  /*1050*/  SHF.R.S32.HI R0, RZ, 0x1f, R15 ;  /* 0x0000001fff007819 */ /* 0x000fc8000001140f */
[----:B------:R-:W-:-:S05]  /*1060*/  LOP3.LUT R0, R0, 0x11, RZ, 0xc0, !PT ;  /* 0x0000001100007812 */ /* 0x000fca00078ec0ff */
[----:B------:R-:W-:-:S05]  /*1070*/  IMAD.IADD R15, R15, 0x1, R0 ;  /* 0x000000010f0f7824 */ /* 0x000fca00078e0200 */
[----:B0-----:R-:W-:Y:S01]  /*1080*/  STG.E desc[UR4][R12.64], R15 ;  /* 0x0000000f0c007986 */ /* 0x001fe2000c101904 */
[----:B------:R-:W-:Y:S05]  /*1090*/  EXIT ;  /* 0x000000000000794d */ /* 0x000fea0003800000 */
.L_x_4:
        /* <DEDUP_REMOVED lines=8> */
.L_x_3:
[----:B------:R-:W-:Y:S01]  /*1120*/  IMAD R2, R13, R13, RZ ;  /* 0x0000000d0d027224 */ /* 0x000fe200078e02ff */
[----:B------:R-:W-:-:S04]  /*1130*/  PRMT R10, R10, 0x9910, RZ ;  /* 0x000099100a0a7816 */ /* 0x000fc800000000ff */
        /* <DEDUP_REMOVED lines=10> */
[----:B------:R-:W-:Y:S01]  /*11e0*/  IMAD.IADD R2, R2, 0x1, R3 ;  /* 0x0000000102027824 */ /* 0x000fe200078e0203 */
[----:B------:R-:W-:Y:S01]  /*11f0*/  PRMT R3, R13, 0x9910, RZ ;  /* 0x000099100d037816 */ /* 0x000fe200000000ff */
[----:B------:R-:W-:-:S03]  /*1200*/  IMAD R13, R0, R13, RZ ;  /* 0x0000000d000d7224 */ /* 0x000fc600078e02ff */
[----:B------:R-:W-:Y:S01]  /*1210*/  PRMT R4, R2, 0x9910, RZ ;  /* 0x0000991002047816 */ /* 0x000fe200000000ff */
[----:B------:R-:W-:Y:S02]  /*1220*/  IMAD.MOV.U32 R2, RZ, RZ, R3 ;  /* 0x000000ffff027224 */ /* 0x000fe400078e0003 */
[----:B------:R-:W-:Y:S02]  /*1230*/  IMAD R13, R6, R13, RZ ;  /* 0x0000000d060d7224 */ /* 0x000fe400078e02ff */
[----:B------:R-:W-:Y:S02]  /*1240*/  IMAD.MOV.U32 R3, RZ, RZ, R4 ;  /* 0x000000ffff037224 */ /* 0x000fe400078e0004 */
[----:B------:R-:W-:Y:S02]  /*1250*/  IMAD.MOV.U32 R4, RZ, RZ, R10 ;  /* 0x000000ffff047224 */ /* 0x000fe400078e000a */
[----:B------:R-:W-:Y:S02]  /*1260*/  IMAD R2, R2, R3, RZ ;  /* 0x0000000302027224 */ /* 0x000fe400078e02ff */
[----:B------:R-:W-:-:S03]  /*1270*/  IMAD R3, R3, R4, RZ ;  /* 0x0000000403037224 */ /* 0x000fc600078e02ff */
[----:B------:R-:W-:Y:S02]  /*1280*/  PRMT R4, R2, 0x9910, RZ ;  /* 0x0000991002047816 */ /* 0x000fe400000000ff */
[----:B------:R-:W-:-:S03]  /*1290*/  PRMT R5, R3, 0x9910, RZ ;  /* 0x0000991003057816 */ /* 0x000fc600000000ff */
[----:B------:R-:W-:Y:S02]  /*12a0*/  IMAD R7, R4, 0x7879, RZ ;  /* 0x0000787904077824 */ /* 0x000fe400078e02ff */
[----:B------:R-:W-:-:S03]  /*12b0*/  IMAD R8, R5, 0x7879, RZ ;  /* 0x0000787905087824 */ /* 0x000fc600078e02ff */
[----:B------:R-:W-:Y:S02]  /*12c0*/  SHF.R.S32.HI R4, RZ, 0x10, R7 ;  /* 0x00000010ff047819 */ /* 0x000fe40000011407 */
[----:B------:R-:W-:Y:S02]  /*12d0*/  SHF.R.S32.HI R5, RZ, 0x10, R8 ;  /* 0x00000010ff057819 */ /* 0x000fe40000011408 */
[----:B------:R-:W-:Y:S02]  /*12e0*/  LOP3.LUT R4, R4, 0xffff, RZ, 0xc0, !PT ;  /* 0x0000ffff04047812 */ /* 0x000fe400078ec0ff */
[----:B------:R-:W-:Y:S02]  /*12f0*/  LOP3.LUT R5, R5, 0xffff, RZ, 0xc0, !PT ;  /* 0x0000ffff05057812 */ /* 0x000fe400078ec0ff */
[----:B------:R-:W-:Y:S02]  /*1300*/  SHF.R.U32.HI R4, RZ, 0xf, R4 ;  /* 0x0000000fff047819 */ /* 0x000fe40000011604 */
[----:B------:R-:W-:-:S02]  /*1310*/  SHF.R.U32.HI R5, RZ, 0xf, R5 ;  /* 0x0000000fff057819 */ /* 0x000fc40000011605 */
[----:B------:R-:W-:Y:S02]  /*1320*/  LEA.HI.SX32 R4, R7, R4, 0xd ;  /* 0x0000000407047211 */ /* 0x000fe400078f6aff */
[----:B------:R-:W-:Y:S02]  /*1330*/  LEA.HI.SX32 R5, R8, R5, 0xd ;  /* 0x0000000508057211 */ /* 0x000fe400078f6aff */
[----:B------:R-:W-:Y:S01]  /*1340*/  PRMT R4, R4, 0x9910, RZ ;  /* 0x0000991004047816 */ /* 0x000fe200000000ff */
[----:B------:R-:W0:Y:S01]  /*1350*/  LDC.64 R8, c[0x0][0x3c0] ;  /* 0x0000f000ff087b82 */ /* 0x000e220000000a00 */
[----:B------:R-:W-:-:S03]  /*1360*/  PRMT R5, R5, 0x9910, RZ ;  /* 0x0000991005057816 */ /* 0x000fc600000000ff */
[----:B------:R-:W-:Y:S02]  /*1370*/  IMAD R4, R4, 0x11, RZ ;  /* 0x0000001104047824 */ /* 0x000fe400078e02ff */
[----:B------:R-:W-:Y:S02]  /*1380*/  IMAD R5, R5, 0x11, RZ ;  /* 0x0000001105057824 */ /* 0x000fe400078e02ff */
[----:B------:R-:W-:Y:S02]  /*1390*/  IMAD.MOV R4, RZ, RZ, -R4 ;  /* 0x000000ffff047224 */ /* 0x000fe400078e0a04 */
[----:B------:R-:W-:-:S03]  /*13a0*/  IMAD.MOV R7, RZ, RZ, -R5 ;  /* 0x000000ffff077224 */ /* 0x000fc600078e0a05 */
[----:B------:R-:W-:Y:S02]  /*13b0*/  PRMT R5, R4, 0x7710, RZ ;  /* 0x0000771004057816 */ /* 0x000fe400000000ff */
[----:B------:R-:W-:-:S03]  /*13c0*/  PRMT R4, R7, 0x7710, RZ ;  /* 0x0000771007047816 */ /* 0x000fc600000000ff */
[----:B------:R-:W-:Y:S02]  /*13d0*/  IMAD.IADD R2, R2, 0x1, R5 ;  /* 0x0000000102027824 */ /* 0x000fe400078e0205 */
[----:B------:R-:W-:-:S03]  /*13e0*/  IMAD.IADD R3, R3, 0x1, R4 ;  /* 0x0000000103037824 */ /* 0x000fc600078e0204 */
[----:B------:R-:W-:Y:S02]  /*13f0*/  PRMT R2, R2, 0x9910, RZ ;  /* 0x0000991002027816 */ /* 0x000fe400000000ff */
[----:B------:R-:W-:Y:S02]  /*1400*/  PRMT R3, R3, 0x9910, RZ ;  /* 0x0000991003037816 */ /* 0x000fe400000000ff */
[C---:B------:R-:W-:Y:S02]  /*1410*/  ISETP.GE.AND P0, PT, R2.reuse, RZ, PT ;  /* 0x000000ff0200720c */ /* 0x040fe40003f06270 */
[C---:B------:R-:W-:Y:S01]  /*1420*/  ISETP.GE.AND P1, PT, R3.reuse, RZ, PT ;  /* 0x000000ff0300720c */ /* 0x040fe20003f26270 */
[----:B------:R-:W-:Y:S01]  /*1430*/  VIADD R7, R3, 0x11 ;  /* 0x0000001103077836 */ /* 0x000fe20000000000 */
[----:B------:R-:W-:-:S09]  /*1440*/  IADD3 R4, PT, PT, R2, 0x11, RZ ;  /* 0x0000001102047810 */ /* 0x000fd20007ffe0ff */
[----:B------:R-:W-:Y:S02]  /*1450*/  @P0 IMAD.MOV R4, RZ, RZ, R2 ;  /* 0x000000ffff040224 */ /* 0x000fe400078e0202 */
[----:B------:R-:W-:Y:S02]  /*1460*/  @P1 IMAD.MOV R7, RZ, RZ, R3 ;  /* 0x000000ffff071224 */ /* 0x000fe400078e0203 */
[----:B------:R-:W-:Y:S02]  /*1470*/  IMAD R11, R11, R4, RZ ;  /* 0x000000040b0b7224 */ /* 0x000fe400078e02ff */
[----:B------:R-:W-:-:S04]  /*1480*/  IMAD R3, R7, 0xfffe, -R4 ;  /* 0x0000fffe07037824 */ /* 0x000fc800078e0a04 */
        /* <DEDUP_REMOVED lines=11> */
[----:B------:R-:W-:-:S05]  /*1540*/  IMAD.IADD R3, R3, 0x1, R2 ;  /* 0x0000000103037824 */ /* 0x000fca00078e0202 */
[----:B------:R-:W-:-:S04]  /*1550*/  PRMT R3, R3, 0x9910, RZ ;  /* 0x0000991003037816 */ /* 0x000fc800000000ff */
[C---:B------:R-:W-:Y:S01]  /*1560*/  ISETP.GE.AND P0, PT, R3.reuse, RZ, PT ;  /* 0x000000ff0300720c */ /* 0x040fe20003f06270 */
[----:B------:R-:W-:-:S12]  /*1570*/  VIADD R2, R3, 0x11 ;  /* 0x0000001103027836 */ /* 0x000fd80000000000 */
[----:B------:R-:W-:-:S04]  /*1580*/  @P0 IMAD.MOV R2, RZ, RZ, R3 ;  /* 0x000000ffff020224 */ /* 0x000fc800078e0203 */
[----:B------:R-:W-:-:S04]  /*1590*/  IMAD.IADD R3, R7, 0x1, -R2 ;  /* 0x0000000107037824 */ /* 0x000fc800078e0a02 */
[----:B------:R-:W-:-:S05]  /*15a0*/  IMAD R3, R12, R3, -R11 ;  /* 0x000000030c037224 */ /* 0x000fca00078e0a0b */
        /* <DEDUP_REMOVED lines=8> */
[----:B------:R-:W-:Y:S02]  /*1630*/  IMAD.MOV R4, RZ, RZ, -R0 ;  /* 0x000000ffff047224 */ /* 0x000fe400078e0a00 */
[----:B------:R-:W-:-:S03]  /*1640*/  IMAD.HI R0, R13, 0x78787879, RZ ;  /* 0x787878790d007827 */ /* 0x000fc600078e02ff */
[----:B------:R-:W-:Y:S02]  /*1650*/  PRMT R4, R4, 0x7710, RZ ;  /* 0x0000771004047816 */ /* 0x000fe400000000ff */
[----:B------:R-:W-:-:S03]  /*1660*/  SHF.R.U32.HI R7, RZ, 0x1f, R0 ;  /* 0x0000001fff077819 */ /* 0x000fc60000011600 */
[----:B------:R-:W-:Y:S01]  /*1670*/  IMAD.IADD R3, R3, 0x1, R4 ;  /* 0x0000000103037824 */ /* 0x000fe200078e0204 */
[----:B------:R-:W-:Y:S01]  /*1680*/  LEA.HI.SX32 R10, R0, R7, 0x1d ;  /* 0x00000007000a7211 */ /* 0x000fe200078feaff */
[----:B------:R-:W1:Y:S03]  /*1690*/  LDC.64 R4, c[0x0][0x3b0] ;  /* 0x0000ec00ff047b82 */ /* 0x000e660000000a00 */
[----:B------:R-:W-:Y:S01]  /*16a0*/  PRMT R3, R3, 0x9910, RZ ;  /* 0x0000991003037816 */ /* 0x000fe200000000ff */
[----:B------:R-:W-:-:S04]  /*16b0*/  IMAD R10, R10, -0x11, R13 ;  /* 0xffffffef0a0a7824 */ /* 0x000fc800078e020d */
[----:B------:R-:W2:Y:S01]  /*16c0*/  LDC.64 R6, c[0x0][0x3b8] ;  /* 0x0000ee00ff067b82 */ /* 0x000ea20000000a00 */
[----:B------:R-:W-:Y:S01]  /*16d0*/  IMAD.MOV.U32 R0, RZ, RZ, R3 ;  /* 0x000000ffff007224 */ /* 0x000fe200078e0003 */
[----:B------:R-:W-:-:S03]  /*16e0*/  SHF.R.S32.HI R3, RZ, 0x1f, R10 ;  /* 0x0000001fff037819 */ /* 0x000fc6000001140a */
[C---:B------:R-:W-:Y:S01]  /*16f0*/  VIADD R11, R0.reuse, 0x11 ;  /* 0x00000011000b7836 */ /* 0x040fe20000000000 */
[----:B------:R-:W-:Y:S02]  /*1700*/  ISETP.GE.AND P0, PT, R0, RZ, PT ;  /* 0x000000ff0000720c */ /* 0x000fe40003f06270 */
[----:B------:R-:W-:-:S05]  /*1710*/  LOP3.LUT R3, R3, 0x11, RZ, 0xc0, !PT ;  /* 0x0000001103037812 */ /* 0x000fca00078ec0ff */
[----:B------:R-:W-:Y:S01]  /*1720*/  IMAD.IADD R3, R10, 0x1, R3 ;  /* 0x000000010a037824 */ /* 0x000fe200078e0203 */
[----:B-1----:R-:W-:Y:S05]  /*1730*/  STG.E desc[UR4][R4.64], R2 ;  /* 0x0000000204007986 */ /* 0x002fea000c101904 */
[----:B------:R-:W-:-:S05]  /*1740*/  @P0 IMAD.MOV R11, RZ, RZ, R0 ;  /* 0x000000ffff0b0224 */ /* 0x000fca00078e0200 */
[----:B--2---:R-:W-:Y:S04]  /*1750*/  STG.E desc[UR4][R6.64], R11 ;  /* 0x0000000b06007986 */ /* 0x004fe8000c101904 */
[----:B0-----:R-:W-:Y:S01]  /*1760*/  STG.E desc[UR4][R8.64], R3 ;  /* 0x0000000308007986 */ /* 0x001fe2000c101904 */
[----:B------:R-:W-:Y:S05]  /*1770*/  EXIT ;  /* 0x000000000000794d */ /* 0x000fea0003800000 */
.L_x_0:
[----:B------:R-:W0:Y:S02]  /*1780*/  LDC.64 R2, c[0x0][0x390] ;  /* 0x0000e400ff027b82 */ /* 0x000e240000000a00 */
[----:B0-----:R-:W2:Y:S02]  /*1790*/  LDG.E R8, desc[UR4][R2.64+0x4] ;  /* 0x0000040402087981 */ /* 0x001ea4000c1e1900 */
[----:B--2---:R-:W-:-:S13]  /*17a0*/  ISETP.NE.AND P0, PT, R8, RZ, PT ;  /* 0x000000ff0800720c */ /* 0x004fda0003f05270 */
[----:B------:R-:W-:Y:S05]  /*17b0*/  @!P0 BRA `(.L_x_6) ;  /* 0x0000000000108947 */ /* 0x000fea0003800000 */
[----:B------:R-:W0:Y:S02]  /*17c0*/  LDC.64 R4, c[0x0][0x388] ;  /* 0x0000e200ff047b82 */ /* 0x000e240000000a00 */
[----:B0-----:R-:W2:Y:S02]  /*17d0*/  LDG.E R9, desc[UR4][R4.64+0x4] ;  /* 0x0000040404097981 */ /* 0x001ea4000c1e1900 */
[----:B--2---:R-:W-:-:S13]  /*17e0*/  ISETP.NE.AND P0, PT, R9, RZ, PT ;  /* 0x000000ff0900720c */ /* 0x004fda0003f05270 */
[----:B------:R-:W-:Y:S05]  /*17f0*/  @P0 BRA `(.L_x_7) ;  /* 0x0000000000200947 */ /* 0x000fea0003800000 */
.L_x_6:
        /* <DEDUP_REMOVED lines=8> */
.L_x_7:
[----:B------:R-:W0:Y:S02]  /*1880*/  LDC.64 R6, c[0x0][0x380] ;  /* 0x0000e000ff067b82 */ /* 0x000e240000000a00 */
[----:B0-----:R0:W2:Y:S01]  /*1890*/  LDG.E R0, desc[UR4][R6.64+0x4] ;  /* 0x0000040406007981 */ /* 0x0010a2000c1e1900 */
[----:B------:R-:W-:Y:S02]  /*18a0*/  IMAD R8, R8, R8, RZ ;  /* 0x0000000808087224 */ /* 0x000fe400078e02ff */
[----:B------:R-:W-:Y:S02]  /*18b0*/  IMAD R9, R9, R9, RZ ;  /* 0x0000000909097224 */ /* 0x000fe400078e02ff */
[----:B------:R-:W-:-:S05]  /*18c0*/  IMAD.HI.U32 R10, R8, 0x78787879, RZ ;  /* 0x78787879080a7827 */ /* 0x000fca00078e00ff */
[----:B------:R-:W-:-:S05]  /*18d0*/  SHF.R.U32.HI R11, RZ, 0x3, R10 ;  /* 0x00000003ff0b7819 */ /* 0x000fca000001160a */
[----:B------:R-:W-:-:S04]  /*18e0*/  IMAD R11, R11, -0x11, R8 ;  /* 0xffffffef0b0b7824 */ /* 0x000fc800078e0208 */
[----:B------:R-:W-:-:S05]  /*18f0*/  IMAD R11, R11, R11, RZ ;  /* 0x0000000b0b0b7224 */ /* 0x000fca00078e02ff */
[----:B------:R-:W-:-:S05]  /*1900*/  LOP3.LUT R8, R11, 0xffff, RZ, 0xc0, !PT ;  /* 0x0000ffff0b087812 */ /* 0x000fca00078ec0ff */
[----:B------:R-:W-:-:S05]  /*1910*/  IMAD R8, R8, 0xf10, RZ ;  /* 0x00000f1008087824 */ /* 0x000fca00078e02ff */
[----:B------:R-:W-:-:S04]  /*1920*/  SHF.R.U32.HI R8, RZ, 0x10, R8 ;  /* 0x00000010ff087819 */ /* 0x000fc80000011608 */
[----:B------:R-:W-:-:S05]  /*1930*/  PRMT R8, R8, 0x9910, RZ ;  /* 0x0000991008087816 */ /* 0x000fca00000000ff */
[----:B0-----:R-:W-:-:S04]  /*1940*/  IMAD R6, R8, 0x11, RZ ;  /* 0x0000001108067824 */ /* 0x001fc800078e02ff */
[----:B------:R-:W-:-:S05]  /*1950*/  IMAD.MOV R8, RZ, RZ, -R6 ;  /* 0x000000ffff087224 */ /* 0x000fca00078e0a06 */
[----:B------:R-:W-:-:S05]  /*1960*/  PRMT R8, R8, 0x7710, RZ ;  /* 0x0000771008087816 */ /* 0x000fca00000000ff */
[----:B------:R-:W-:-:S04]  /*1970*/  IMAD.IADD R11, R11, 0x1, R8 ;  /* 0x000000010b0b7824 */ /* 0x000fc800078e0208 */
[----:B------:R-:W-:-:S05]  /*1980*/  IMAD.SHL.U32 R11, R11, 0x2, RZ ;  /* 0x000000020b0b7824 */ /* 0x000fca00078e00ff */
[----:B------:R-:W-:Y:S01]  /*1990*/  LOP3.LUT R8, R11, 0xffff, RZ, 0xc0, !PT ;  /* 0x0000ffff0b087812 */ /* 0x000fe200078ec0ff */
[----:B--2---:R-:W-:-:S04]  /*19a0*/  IMAD R6, R0, R0, RZ ;  /* 0x0000000000067224 */ /* 0x004fc800078e02ff */
[----:B------:R-:W-:-:S05]  /*19b0*/  IMAD.HI.U32 R7, R6, 0x78787879, RZ ;  /* 0x7878787906077827 */ /* 0x000fca00078e00ff */
[----:B------:R-:W-:-:S05]  /*19c0*/  SHF.R.U32.HI R7, RZ, 0x3, R7 ;  /* 0x00000003ff077819 */ /* 0x000fca0000011607 */
[----:B------:R-:W-:Y:S02]  /*19d0*/  IMAD R7, R7, -0x11, R6 ;  /* 0xffffffef07077824 */ /* 0x000fe400078e0206 */
[----:B------:R-:W-:-:S04]  /*19e0*/  IMAD.HI.U32 R6, R9, 0x78787879, RZ ;  /* 0x7878787909067827 */ /* 0x000fc800078e00ff */
[----:B------:R-:W-:Y:S01]  /*19f0*/  IMAD R8, R7, 0x3, R8 ;  /* 0x0000000307087824 */ /* 0x000fe200078e0208 */
[----:B------:R-:W-:-:S04]  /*1a00*/  SHF.R.U32.HI R6, RZ, 0x3, R6 ;  /* 0x00000003ff067819 */ /* 0x000fc80000011606 */
[----:B------:R-:W-:Y:S01]  /*1a10*/  PRMT R10, R8, 0x9910, RZ ;  /* 0x00009910080a7816 */ /* 0x000fe200000000ff */
[----:B------:R-:W-:-:S04]  /*1a20*/  IMAD R7, R6, -0x11, R9 ;  /* 0xffffffef06077824 */ /* 0x000fc800078e0209 */
[----:B------:R-:W-:Y:S02]  /*1a30*/  IMAD.MOV.U32 R6, RZ, RZ, R10 ;  /* 0x000000ffff067224 */ /* 0x000fe400078e000a */
        /* <DEDUP_REMOVED lines=13> */
[----:B------:R-:W-:Y:S02]  /*1b10*/  SHF.R.S32.HI R6, RZ, 0x1f, R0 ;  /* 0x0000001fff067819 */ /* 0x000fe40000011400 */
[----:B------:R-:W-:Y:S02]  /*1b20*/  IADD3 R11, PT, PT, RZ, -R9, RZ ;  /* 0x80000009ff0b7210 */ /* 0x000fe40007ffe0ff */
        /* <DEDUP_REMOVED lines=27> */
[----:B------:R-:W-:-:S04]  /*1ce0*/  PRMT R10, R10, 0x7710, RZ ;  /* 0x000077100a0a7816 */ /* 0x000fc800000000ff */
[C---:B------:R-:W-:Y:S01]  /*1cf0*/  ISETP.GE.AND P0, PT, R8.reuse, RZ, PT ;  /* 0x000000ff0800720c */ /* 0x040fe20003f06270 */
[----:B------:R-:W-:Y:S02]  /*1d00*/  IMAD.IADD R7, R7, 0x1, R10 ;  /* 0x0000000107077824 */ /* 0x000fe400078e020a */
[----:B------:R-:W0:Y:S02]  /*1d10*/  LDC.64 R10, c[0x0][0x3b8] ;  /* 0x0000ee00ff0a7b82 */ /* 0x000e240000000a00 */
[----:B------:R-:W-:Y:S02]  /*1d20*/  IMAD.SHL.U32 R9, R7, 0x8, RZ ;  /* 0x0000000807097824 */ /* 0x000fe400078e00ff */
[----:B------:R-:W-:Y:S02]  /*1d30*/  VIADD R7, R8, 0x11 ;  /* 0x0000001108077836 */ /* 0x000fe40000000000 */
[----:B------:R-:W-:-:S04]  /*1d40*/  IMAD.MOV R9, RZ, RZ, -R9 ;  /* 0x000000ffff097224 */ /* 0x000fc800078e0a09 */
[----:B------:R-:W-:Y:S01]  /*1d50*/  @P0 IMAD.MOV R7, RZ, RZ, R8 ;  /* 0x000000ffff070224 */ /* 0x000fe200078e0208 */
[----:B------:R-:W-:-:S03]  /*1d60*/  PRMT R8, R9, 0x7710, RZ ;  /* 0x0000771009087816 */ /* 0x000fc600000000ff */
        /* <DEDUP_REMOVED lines=34> */
.L_x_8:
[----:B------:R-:W-:-:S00]  /*1f90*/  BRA `(.L_x_8) ;  /* 0xfffffffc00fc7947 */ /* 0x000fc0000383ffff */
[----:B------:R-:W-:-:S00]  /*1fa0*/  NOP ;  /* 0x0000000000007918 */ /* 0x000fc00000000000 */
        /* <DEDUP_REMOVED lines=13> */
.L_x_9:


//--------------------- .nv.shared.reserved.0     --------------------------
	.section	.nv.shared.reserved.0,"aw",@nobits
	.weak		__nv_reservedSMEM_offset_0_alias
	.size		__nv_reservedSMEM_offset_0_alias, 0, 64
	.other		__nv_reservedSMEM_offset_0_alias,@"STO_CUDA_RESERVED_SHARED STV_DEFAULT"
__nv_reservedSMEM_offset_0_alias:
	.zero		0
	.zero		64


//--------------------- .nv.constant0._Z27jacobianPointAdditionKernelPiS_S_S_S_S_S_S_S_ --------------------------
	.section	.nv.constant0._Z27jacobianPointAdditionKernelPiS_S_S_S_S_S_S_S_,"a",@progbits
	.sectionflags	@""
	.align	4
.nv.constant0._Z27jacobianPointAdditionKernelPiS_S_S_S_S_S_S_S_:
	.zero		968


//--------------------- SYMBOLS --------------------------

	.type		.nv.reservedSmem.offset0,@object
	.size		.nv.reservedSmem.offset0,0x4
